// auto-generated by cutlass_sweep.gemm — config: {"arch": "sm_90", "cluster_m": 1, "cluster_n": 2, "dtype": "fp16", "stages": 3, "tile_k": 64, "tile_m": 64, "tile_n": 256}
#include "cutlass/cutlass.h"
#include "cutlass/gemm/collective/collective_builder.hpp"
#include "cutlass/gemm/device/gemm_universal_adapter.h"
#include "cutlass/gemm/kernel/gemm_universal.hpp"
#include "cutlass/epilogue/collective/collective_builder.hpp"

using ElemA = cutlass::half_t;
using ElemB = cutlass::half_t;
using ElemCD = cutlass::half_t;
using Acc  = float;
using TileShape    = cute::Shape<cute::_64, cute::_256, cute::_64>;
using ClusterShape = cute::Shape<cute::_1, cute::_2, cute::_1>;

using CollectiveEpilogue = typename cutlass::epilogue::collective::CollectiveBuilder<
    cutlass::arch::Sm90, cutlass::arch::OpClassTensorOp,
    TileShape, ClusterShape,
    cutlass::epilogue::collective::EpilogueTileAuto,
    Acc, Acc,
    ElemCD, cutlass::layout::RowMajor, 128 / cutlass::sizeof_bits<ElemCD>::value,
    ElemCD, cutlass::layout::RowMajor, 128 / cutlass::sizeof_bits<ElemCD>::value,
    cutlass::epilogue::collective::EpilogueScheduleAuto
  >::CollectiveOp;

using CollectiveMainloop = typename cutlass::gemm::collective::CollectiveBuilder<
    cutlass::arch::Sm90, cutlass::arch::OpClassTensorOp,
    ElemA, cutlass::layout::RowMajor, 128 / cutlass::sizeof_bits<ElemA>::value,
    ElemB, cutlass::layout::ColumnMajor, 128 / cutlass::sizeof_bits<ElemB>::value,
    Acc,
    TileShape, ClusterShape,
    cutlass::gemm::collective::StageCount<3>,
    cutlass::gemm::collective::KernelScheduleAuto
  >::CollectiveOp;

using GemmKernel = cutlass::gemm::kernel::GemmUniversal<
    cute::Shape<int,int,int,int>,
    CollectiveMainloop,
    CollectiveEpilogue
>;
using Gemm = cutlass::gemm::device::GemmUniversalAdapter<GemmKernel>;

// Force the device kernel symbol into the cubin without needing a host main.
auto* _anchor = &cutlass::device_kernel<GemmKernel>;


// ===== COMPILED SASS (sm_90a) =====

	.target	sm_90a

	.elftype	@"ET_EXEC"


//--------------------- .note.nv.tkinfo           --------------------------
	.section	.note.nv.tkinfo,"",@"SHT_NOTE"
	.sectionflags	@"SHF_NOTE_NV_TKINFO"
	.tkinfo
        /*0018*/ 	.word	0x00000002
        /*0030*/ 	.string	""
        /*0030*/ 	.string	"ptxas"
        /*0030*/ 	.string	"Cuda compilation tools, release 13.0, V13.0.88"
        /*0030*/ 	.string	"Build cuda_13.0.r13.0/compiler.36424714_0"
        /*0030*/ 	.string	"-arch sm_90a -m 64 "



//--------------------- .note.nv.cuinfo           --------------------------
	.section	.note.nv.cuinfo,"",@"SHT_NOTE"
	.sectionflags	@"SHF_NOTE_NV_CUINFO"
        /*0018*/ 	.short	0x0002
        /*001a*/ 	.short	0x005a
        /*001c*/ 	.short	0x0082
	.zero		2


//--------------------- .nv.info                  --------------------------
	.section	.nv.info,"",@"SHT_CUDA_INFO"
	.align	4


	//----- nvinfo : EIATTR_REGCOUNT
	.align		4
        /*0000*/ 	.byte	0x04, 0x2f
        /*0002*/ 	.short	(.L_15 - .L_14)
	.align		4
.L_14:
        /*0004*/ 	.word	index@(_ZN7cutlass13device_kernelINS_4gemm6kernel13GemmUniversalIN4cute5tupleIJiiiiEEENS1_10collective13CollectiveMmaINS1_34MainloopSm90TmaGmmaWarpSpecializedILi3ENS5_IJNS4_1CILi1EEENSA_ILi2EEESB_EEENS1_32KernelTmaWarpSpecializedPingpongEEENS5_IJNSA_ILi64EEENSA_ILi256EEESG_EEENS_6half_tENS5_IJlSB_lEEESJ_SK_NS4_8TiledMMAINS4_8MMA_AtomIJNS4_4SM904GMMA26MMA_64x256x16_F32F16F16_SSILNSO_5MajorE0ELSQ_0ELNSO_7ScaleInE1ELSR_1EEEEEENS4_6LayoutINS5_IJSB_SB_SB_EEENS5_IJNSA_ILi0EEESW_SW_EEEEENS5_IJNS4_10UnderscoreESZ_SZ_EEEEENS4_23SM90_TMA_LOAD_MULTICASTENS4_14ComposedLayoutINS4_7SwizzleILi3ELi4ELi3EEENS4_18smem_ptr_flag_bitsILi16EEENSU_INS5_IJNSA_ILi8EEESG_EEENS5_IJSG_SB_EEEEEEEvNS4_8identityENS4_13SM90_TMA_LOADES1C_vS1D_EENS_8epilogue10collective6detail29Sm90TmaWarpSpecializedAdapterINS1H_15DefaultEpilogueISJ_SK_SK_NS1G_6thread17LinearCombinationISJ_Li1EffLNS1L_9ScaleType4KindE0ELNS_15FloatRoundStyleE2ESJ_EENS1_15EpilogueDefaultEEEEEvvEEEEvNT_6ParamsE)
        /*0008*/ 	.word	0x000000a8


	//----- nvinfo : EIATTR_FRAME_SIZE
	.align		4
.L_15:
        /*000c*/ 	.byte	0x04, 0x11
        /*000e*/ 	.short	(.L_17 - .L_16)
	.align		4
.L_16:
        /*0010*/ 	.word	index@(_ZN7cutlass13device_kernelINS_4gemm6kernel13GemmUniversalIN4cute5tupleIJiiiiEEENS1_10collective13CollectiveMmaINS1_34MainloopSm90TmaGmmaWarpSpecializedILi3ENS5_IJNS4_1CILi1EEENSA_ILi2EEESB_EEENS1_32KernelTmaWarpSpecializedPingpongEEENS5_IJNSA_ILi64EEENSA_ILi256EEESG_EEENS_6half_tENS5_IJlSB_lEEESJ_SK_NS4_8TiledMMAINS4_8MMA_AtomIJNS4_4SM904GMMA26MMA_64x256x16_F32F16F16_SSILNSO_5MajorE0ELSQ_0ELNSO_7ScaleInE1ELSR_1EEEEEENS4_6LayoutINS5_IJSB_SB_SB_EEENS5_IJNSA_ILi0EEESW_SW_EEEEENS5_IJNS4_10UnderscoreESZ_SZ_EEEEENS4_23SM90_TMA_LOAD_MULTICASTENS4_14ComposedLayoutINS4_7SwizzleILi3ELi4ELi3EEENS4_18smem_ptr_flag_bitsILi16EEENSU_INS5_IJNSA_ILi8EEESG_EEENS5_IJSG_SB_EEEEEEEvNS4_8identityENS4_13SM90_TMA_LOADES1C_vS1D_EENS_8epilogue10collective6detail29Sm90TmaWarpSpecializedAdapterINS1H_15DefaultEpilogueISJ_SK_SK_NS1G_6thread17LinearCombinationISJ_Li1EffLNS1L_9ScaleType4KindE0ELNS_15FloatRoundStyleE2ESJ_EENS1_15EpilogueDefaultEEEEEvvEEEEvNT_6ParamsE)
        /*0014*/ 	.word	0x00000008


	//----- nvinfo : EIATTR_MIN_STACK_SIZE
	.align		4
.L_17:
        /*0018*/ 	.byte	0x04, 0x12
        /*001a*/ 	.short	(.L_19 - .L_18)
	.align		4
.L_18:
        /*001c*/ 	.word	index@(_ZN7cutlass13device_kernelINS_4gemm6kernel13GemmUniversalIN4cute5tupleIJiiiiEEENS1_10collective13CollectiveMmaINS1_34MainloopSm90TmaGmmaWarpSpecializedILi3ENS5_IJNS4_1CILi1EEENSA_ILi2EEESB_EEENS1_32KernelTmaWarpSpecializedPingpongEEENS5_IJNSA_ILi64EEENSA_ILi256EEESG_EEENS_6half_tENS5_IJlSB_lEEESJ_SK_NS4_8TiledMMAINS4_8MMA_AtomIJNS4_4SM904GMMA26MMA_64x256x16_F32F16F16_SSILNSO_5MajorE0ELSQ_0ELNSO_7ScaleInE1ELSR_1EEEEEENS4_6LayoutINS5_IJSB_SB_SB_EEENS5_IJNSA_ILi0EEESW_SW_EEEEENS5_IJNS4_10UnderscoreESZ_SZ_EEEEENS4_23SM90_TMA_LOAD_MULTICASTENS4_14ComposedLayoutINS4_7SwizzleILi3ELi4ELi3EEENS4_18smem_ptr_flag_bitsILi16EEENSU_INS5_IJNSA_ILi8EEESG_EEENS5_IJSG_SB_EEEEEEEvNS4_8identityENS4_13SM90_TMA_LOADES1C_vS1D_EENS_8epilogue10collective6detail29Sm90TmaWarpSpecializedAdapterINS1H_15DefaultEpilogueISJ_SK_SK_NS1G_6thread17LinearCombinationISJ_Li1EffLNS1L_9ScaleType4KindE0ELNS_15FloatRoundStyleE2ESJ_EENS1_15EpilogueDefaultEEEEEvvEEEEvNT_6ParamsE)
        /*0020*/ 	.word	0x00000008
.L_19:


//--------------------- .nv.compat                --------------------------
	.section	.nv.compat,"",@"SHT_CUDA_COMPAT_INFO"
	.align	4
        /*0000*/ 	.byte	0x02, 0x09, 0x01, 0x00, 0x02, 0x02, 0x04, 0x00, 0x02, 0x05, 0x05, 0x00, 0x03, 0x07, 0x01, 0x01
        /*0010*/ 	.byte	0x02, 0x03, 0x01, 0x00, 0x02, 0x06, 0x01, 0x00, 0x04, 0x0b, 0x08, 0x00, 0x00, 0x00, 0x00, 0x00
        /*0020*/ 	.byte	0x00, 0x00, 0x00, 0x00


//--------------------- .nv.info._ZN7cutlass13device_kernelINS_4gemm6kernel13GemmUniversalIN4cute5tupleIJiiiiEEENS1_10collective13CollectiveMmaINS1_34MainloopSm90TmaGmmaWarpSpecializedILi3ENS5_IJNS4_1CILi1EEENSA_ILi2EEESB_EEENS1_32KernelTmaWarpSpecializedPingpongEEENS5_IJNSA_ILi64EEENSA_ILi256EEESG_EEENS_6half_tENS5_IJlSB_lEEESJ_SK_NS4_8TiledMMAINS4_8MMA_AtomIJNS4_4SM904GMMA26MMA_64x256x16_F32F16F16_SSILNSO_5MajorE0ELSQ_0ELNSO_7ScaleInE1ELSR_1EEEEEENS4_6LayoutINS5_IJSB_SB_SB_EEENS5_IJNSA_ILi0EEESW_SW_EEEEENS5_IJNS4_10UnderscoreESZ_SZ_EEEEENS4_23SM90_TMA_LOAD_MULTICASTENS4_14ComposedLayoutINS4_7SwizzleILi3ELi4ELi3EEENS4_18smem_ptr_flag_bitsILi16EEENSU_INS5_IJNSA_ILi8EEESG_EEENS5_IJSG_SB_EEEEEEEvNS4_8identityENS4_13SM90_TMA_LOADES1C_vS1D_EENS_8epilogue10collective6detail29Sm90TmaWarpSpecializedAdapterINS1H_15DefaultEpilogueISJ_SK_SK_NS1G_6thread17LinearCombinationISJ_Li1EffLNS1L_9ScaleType4KindE0ELNS_15FloatRoundStyleE2ESJ_EENS1_15EpilogueDefaultEEEEEvvEEEEvNT_6ParamsE --------------------------
	.section	.nv.info._ZN7cutlass13device_kernelINS_4gemm6kernel13GemmUniversalIN4cute5tupleIJiiiiEEENS1_10collective13CollectiveMmaINS1_34MainloopSm90TmaGmmaWarpSpecializedILi3ENS5_IJNS4_1CILi1EEENSA_ILi2EEESB_EEENS1_32KernelTmaWarpSpecializedPingpongEEENS5_IJNSA_ILi64EEENSA_ILi256EEESG_EEENS_6half_tENS5_IJlSB_lEEESJ_SK_NS4_8TiledMMAINS4_8MMA_AtomIJNS4_4SM904GMMA26MMA_64x256x16_F32F16F16_SSILNSO_5MajorE0ELSQ_0ELNSO_7ScaleInE1ELSR_1EEEEEENS4_6LayoutINS5_IJSB_SB_SB_EEENS5_IJNSA_ILi0EEESW_SW_EEEEENS5_IJNS4_10UnderscoreESZ_SZ_EEEEENS4_23SM90_TMA_LOAD_MULTICASTENS4_14ComposedLayoutINS4_7SwizzleILi3ELi4ELi3EEENS4_18smem_ptr_flag_bitsILi16EEENSU_INS5_IJNSA_ILi8EEESG_EEENS5_IJSG_SB_EEEEEEEvNS4_8identityENS4_13SM90_TMA_LOADES1C_vS1D_EENS_8epilogue10collective6detail29Sm90TmaWarpSpecializedAdapterINS1H_15DefaultEpilogueISJ_SK_SK_NS1G_6thread17LinearCombinationISJ_Li1EffLNS1L_9ScaleType4KindE0ELNS_15FloatRoundStyleE2ESJ_EENS1_15EpilogueDefaultEEEEEvvEEEEvNT_6ParamsE,"",@"SHT_CUDA_INFO"
	.sectionflags	@""
	.align	4


	//----- nvinfo : EIATTR_CUDA_API_VERSION
	.align		4
        /*0000*/ 	.byte	0x04, 0x37
        /*0002*/ 	.short	(.L_21 - .L_20)
.L_20:
        /*0004*/ 	.word	0x00000082


	//----- nvinfo : EIATTR_KPARAM_INFO
	.align		4
.L_21:
        /*0008*/ 	.byte	0x04, 0x17
        /*000a*/ 	.short	(.L_23 - .L_22)
.L_22:
        /*000c*/ 	.word	0x00000000
        /*0010*/ 	.short	0x0000
        /*0012*/ 	.short	0x0070
        /*0014*/ 	.byte	0x00, 0xf0, 0x01, 0x10


	//----- nvinfo : EIATTR_SPARSE_MMA_MASK
	.align		4
.L_23:
        /*0018*/ 	.byte	0x03, 0x50
        /*001a*/ 	.short	0x0000


	//----- nvinfo : EIATTR_MAXREG_COUNT
	.align		4
        /*001c*/ 	.byte	0x03, 0x1b
        /*001e*/ 	.short	0x00a8


	//----- nvinfo : EIATTR_NUM_BARRIERS
	.align		4
        /*0020*/ 	.byte	0x02, 0x4c
        /*0022*/ 	.byte	0x01
	.zero		1


	//----- nvinfo : EIATTR_EXTERNS
	.align		4
        /*0024*/ 	.byte	0x04, 0x0f
        /*0026*/ 	.short	(.L_25 - .L_24)


	//   ....[0]....
	.align		4
.L_24:
        /*0028*/ 	.word	index@(__assertfail)


	//----- nvinfo : EIATTR_ANNOTATIONS
	.align		4
.L_25:
        /*002c*/ 	.byte	0x04, 0x55
        /*002e*/ 	.short	(.L_27 - .L_26)


	//   ....[0]....
.L_26:
        /*0030*/ 	.word	0x00000001
        /*0034*/ 	.byte	0x20, 0x0d, 0x00, 0x00, 0x01, 0x00, 0x00, 0x00, 0xc0, 0x9e, 0x00, 0x00, 0x01, 0x00, 0x00, 0x00
        /*0044*/ 	.byte	0x40, 0xab, 0x00, 0x00


	//----- nvinfo : EIATTR_MERCURY_ISA_VERSION
	.align		4
.L_27:
        /*0048*/ 	.byte	0x03, 0x5f
        /*004a*/ 	.short	0x0101


	//----- nvinfo : EIATTR_INT_WARP_WIDE_INSTR_OFFSETS
	.align		4
        /*004c*/ 	.byte	0x04, 0x31
        /*004e*/ 	.short	(.L_29 - .L_28)


	//   ....[0]....
.L_28:
        /*0050*/ 	.word	0x000004b0


	//   ....[1]....
        /*0054*/ 	.word	0x000004f0


	//   ....[2]....
        /*0058*/ 	.word	0x00000600


	//   ....[3]....
        /*005c*/ 	.word	0x00000620


	//   ....[4]....
        /*0060*/ 	.word	0x00000640


	//   ....[5]....
        /*0064*/ 	.word	0x00000660


	//   ....[6]....
        /*0068*/ 	.word	0x00000720


	//   ....[7]....
        /*006c*/ 	.word	0x00000760


	//   ....[8]....
        /*0070*/ 	.word	0x00001ff0


	//----- nvinfo : EIATTR_COOP_GROUP_MASK_REGIDS
	.align		4
.L_29:
        /*0074*/ 	.byte	0x04, 0x29
        /*0076*/ 	.short	(.L_31 - .L_30)


	//   ....[0]....
.L_30:
        /*0078*/ 	.word	0xffffffff


	//   ....[1]....
        /*007c*/ 	.word	0xffffffff


	//   ....[2]....
        /*0080*/ 	.word	0xffffffff


	//   ....[3]....
        /*0084*/ 	.word	0xffffffff


	//   ....[4]....
        /*0088*/ 	.word	0xffffffff


	//   ....[5]....
        /*008c*/ 	.word	0xffffffff


	//   ....[6]....
        /*0090*/ 	.word	0xffffffff


	//----- nvinfo : EIATTR_COOP_GROUP_INSTR_OFFSETS
	.align		4
.L_31:
        /*0094*/ 	.byte	0x04, 0x28
        /*0096*/ 	.short	(.L_33 - .L_32)


	//   ....[0]....
.L_32:
        /*0098*/ 	.word	0x00000070


	//   ....[1]....
        /*009c*/ 	.word	0x00000080


	//   ....[2]....
        /*00a0*/ 	.word	0x00000140


	//   ....[3]....
        /*00a4*/ 	.word	0x000002b0


	//   ....[4]....
        /*00a8*/ 	.word	0x000002f0


	//   ....[5]....
        /*00ac*/ 	.word	0x000007b0


	//   ....[6]....
        /*00b0*/ 	.word	0x000008c0


	//----- nvinfo : EIATTR_REG_RECONFIG
	.align		4
.L_33:
        /*00b4*/ 	.byte	0x01, 0x54
	.zero		2


	//----- nvinfo : EIATTR_SYSCALL_OFFSETS
	.align		4
        /*00b8*/ 	.byte	0x04, 0x46
        /*00ba*/ 	.short	(.L_35 - .L_34)


	//   ....[0]....
.L_34:
        /*00bc*/ 	.word	0x00001750


	//----- nvinfo : EIATTR_MBARRIER_INSTR_OFFSETS
	.align		4
.L_35:
        /*00c0*/ 	.byte	0x04, 0x39
        /*00c2*/ 	.short	(.L_37 - .L_36)


	//   ....[0]....
.L_36:
        /*00c4*/ 	.word	0x00000240
        /*00c8*/ 	.word	0x000000ff
        /*00cc*/ 	.word	0x00000000
        /*00d0*/ 	.short	0x0100
        /*00d2*/ 	.byte	0x08
	.zero		1


	//   ....[1]....
        /*00d4*/ 	.word	0x00000250
        /*00d8*/ 	.word	0x000000ff
        /*00dc*/ 	.word	0x00000018
        /*00e0*/ 	.short	0x0100
        /*00e2*/ 	.byte	0x08
	.zero		1


	//   ....[2]....
        /*00e4*/ 	.word	0x00000260
        /*00e8*/ 	.word	0x000000ff
        /*00ec*/ 	.word	0x00000008
        /*00f0*/ 	.short	0x0100
        /*00f2*/ 	.byte	0x08
	.zero		1


	//   ....[3]....
        /*00f4*/ 	.word	0x00000270
        /*00f8*/ 	.word	0x000000ff
        /*00fc*/ 	.word	0x00000020
        /*0100*/ 	.short	0x0100
        /*0102*/ 	.byte	0x08
	.zero		1


	//   ....[4]....
        /*0104*/ 	.word	0x00000280
        /*0108*/ 	.word	0x000000ff
        /*010c*/ 	.word	0x00000010
        /*0110*/ 	.short	0x0100
        /*0112*/ 	.byte	0x08
	.zero		1


	//   ....[5]....
        /*0114*/ 	.word	0x00000290
        /*0118*/ 	.word	0x000000ff
        /*011c*/ 	.word	0x00000028
        /*0120*/ 	.short	0x0100
        /*0122*/ 	.byte	0x08
	.zero		1


	//   ....[6]....
        /*0124*/ 	.word	0x00000790
        /*0128*/ 	.word	0x000000ff
        /*012c*/ 	.word	0x00000060
        /*0130*/ 	.short	0x0100
        /*0132*/ 	.byte	0x08
	.zero		1


	//   ....[7]....
        /*0134*/ 	.word	0x00000820
        /*0138*/ 	.word	0x000000ff
        /*013c*/ 	.word	0x00000068
        /*0140*/ 	.short	0x0100
        /*0142*/ 	.byte	0x08
	.zero		1


	//   ....[8]....
        /*0144*/ 	.word	0x00000840
        /*0148*/ 	.word	0x000000ff
        /*014c*/ 	.word	0x00000040
        /*0150*/ 	.short	0x0100
        /*0152*/ 	.byte	0x09
	.zero		1


	//   ....[9]....
        /*0154*/ 	.word	0x00000850
        /*0158*/ 	.word	0x000000ff
        /*015c*/ 	.word	0x00000048
        /*0160*/ 	.short	0x0100
        /*0162*/ 	.byte	0x09
	.zero		1


	//   ....[10]....
        /*0164*/ 	.word	0x00000860
        /*0168*/ 	.word	0x000000ff
        /*016c*/ 	.word	0x00000050
        /*0170*/ 	.short	0x0100
        /*0172*/ 	.byte	0x09
	.zero		1


	//   ....[11]....
        /*0174*/ 	.word	0x00000870
        /*0178*/ 	.word	0x000000ff
        /*017c*/ 	.word	0x00000058
        /*0180*/ 	.short	0x0100
        /*0182*/ 	.byte	0x09
	.zero		1


	//   ....[12]....
        /*0184*/ 	.word	0x00001630
        /*0188*/ 	.word	0x0000009f
        /*018c*/ 	.word	0x00000000
        /*0190*/ 	.short	0x010a
        /*0192*/ 	.byte	0x2a
	.zero		1


	//   ....[13]....
        /*0194*/ 	.word	0x000017d0
        /*0198*/ 	.word	0x00000003
        /*019c*/ 	.word	0x00000000
        /*01a0*/ 	.short	0x010a
        /*01a2*/ 	.byte	0x3f
	.zero		1


	//   ....[14]....
        /*01a4*/ 	.word	0x00001830
        /*01a8*/ 	.word	0x00000003
        /*01ac*/ 	.word	0x00000000
        /*01b0*/ 	.short	0x010a
        /*01b2*/ 	.byte	0x3f
	.zero		1


	//   ....[15]....
        /*01b4*/ 	.word	0x00001bc0
        /*01b8*/ 	.word	0x000000ff
        /*01bc*/ 	.word	0x00000000
        /*01c0*/ 	.short	0x010a
        /*01c2*/ 	.byte	0x04
	.zero		1


	//   ....[16]....
        /*01c4*/ 	.word	0x00001c00
        /*01c8*/ 	.word	0x000000ff
        /*01cc*/ 	.word	0x00000000
        /*01d0*/ 	.short	0x010a
        /*01d2*/ 	.byte	0x04
	.zero		1


	//   ....[17]....
        /*01d4*/ 	.word	0x00001e90
        /*01d8*/ 	.word	0x00000005
        /*01dc*/ 	.word	0x00000000
        /*01e0*/ 	.short	0x0101
        /*01e2*/ 	.byte	0x3f
	.zero		1


	//   ....[18]....
        /*01e4*/ 	.word	0x00001f90
        /*01e8*/ 	.word	0x000000a0
        /*01ec*/ 	.word	0x00000000
        /*01f0*/ 	.short	0x0101
        /*01f2*/ 	.byte	0x2d
	.zero		1


	//   ....[19]....
        /*01f4*/ 	.word	0x00002090
        /*01f8*/ 	.word	0x00000003
        /*01fc*/ 	.word	0x00000000
        /*0200*/ 	.short	0x0101
        /*0202*/ 	.byte	0x3f
	.zero		1


	//   ....[20]....
        /*0204*/ 	.word	0x00002150
        /*0208*/ 	.word	0x0000009f
        /*020c*/ 	.word	0x00000010
        /*0210*/ 	.short	0x010a
        /*0212*/ 	.byte	0x2a
	.zero		1


	//   ....[21]....
        /*0214*/ 	.word	0x00009ee0
        /*0218*/ 	.word	0x000000a2
        /*021c*/ 	.word	0x00000000
        /*0220*/ 	.short	0x0101
        /*0222*/ 	.byte	0x2d
	.zero		1


	//   ....[22]....
        /*0224*/ 	.word	0x0000a880
        /*0228*/ 	.word	0x0000000c
        /*022c*/ 	.word	0x00000018
        /*0230*/ 	.short	0x010a
        /*0232*/ 	.byte	0x3f
	.zero		1


	//   ....[23]....
        /*0234*/ 	.word	0x0000ac50
        /*0238*/ 	.word	0x00000004
        /*023c*/ 	.word	0x00000068
        /*0240*/ 	.short	0x0101
        /*0242*/ 	.byte	0x3f
	.zero		1


	//   ....[24]....
        /*0244*/ 	.word	0x0000b3d0
        /*0248*/ 	.word	0x00000007
        /*024c*/ 	.word	0x00000000
        /*0250*/ 	.short	0x010a
        /*0252*/ 	.byte	0x3f
	.zero		1


	//   ....[25]....
        /*0254*/ 	.word	0x0000b450
        /*0258*/ 	.word	0x00000009
        /*025c*/ 	.word	0x00000000
        /*0260*/ 	.short	0x010a
        /*0262*/ 	.byte	0x3f
	.zero		1


	//   ....[26]....
        /*0264*/ 	.word	0x0000b4e0
        /*0268*/ 	.word	0x00000003
        /*026c*/ 	.word	0x00000000
        /*0270*/ 	.short	0x010a
        /*0272*/ 	.byte	0x3f
	.zero		1


	//   ....[27]....
        /*0274*/ 	.word	0x0000b540
        /*0278*/ 	.word	0x000000a1
        /*027c*/ 	.word	0x00000000
        /*0280*/ 	.short	0x010a
        /*0282*/ 	.byte	0x3f
	.zero		1


	//   ....[28]....
        /*0284*/ 	.word	0x0000b590
        /*0288*/ 	.word	0x00000003
        /*028c*/ 	.word	0x00000000
        /*0290*/ 	.short	0x010a
        /*0292*/ 	.byte	0x3f
	.zero		1


	//   ....[29]....
        /*0294*/ 	.word	0x0000b5f0
        /*0298*/ 	.word	0x00000005
        /*029c*/ 	.word	0x00000000
        /*02a0*/ 	.short	0x010a
        /*02a2*/ 	.byte	0x3f
	.zero		1


	//   ....[30]....
        /*02a4*/ 	.word	0x0000b640
        /*02a8*/ 	.word	0x000000a1
        /*02ac*/ 	.word	0x00000010
        /*02b0*/ 	.short	0x010a
        /*02b2*/ 	.byte	0x3f
	.zero		1


	//   ....[31]....
        /*02b4*/ 	.word	0x0000b710
        /*02b8*/ 	.word	0x0000000c
        /*02bc*/ 	.word	0x00000018
        /*02c0*/ 	.short	0x010a
        /*02c2*/ 	.byte	0x3f
	.zero		1


	//   ....[32]....
        /*02c4*/ 	.word	0x0000b7e0
        /*02c8*/ 	.word	0x00000007
        /*02cc*/ 	.word	0x00000000
        /*02d0*/ 	.short	0x010a
        /*02d2*/ 	.byte	0x3f
	.zero		1


	//   ....[33]....
        /*02d4*/ 	.word	0x0000b830
        /*02d8*/ 	.word	0x00000009
        /*02dc*/ 	.word	0x00000000
        /*02e0*/ 	.short	0x010a
        /*02e2*/ 	.byte	0x3f
	.zero		1


	//----- nvinfo : EIATTR_NUM_MBARRIERS
	.align		4
.L_37:
        /*02e4*/ 	.byte	0x03, 0x38
        /*02e6*/ 	.short	0x000c


	//----- nvinfo : EIATTR_EXIT_INSTR_OFFSETS
	.align		4
        /*02e8*/ 	.byte	0x04, 0x1c
        /*02ea*/ 	.short	(.L_39 - .L_38)


	//   ....[0]....
.L_38:
        /*02ec*/ 	.word	0x00001360


	//   ....[1]....
        /*02f0*/ 	.word	0x000013c0


	//   ....[2]....
        /*02f4*/ 	.word	0x0000a570


	//   ....[3]....
        /*02f8*/ 	.word	0x0000a5a0


	//   ....[4]....
        /*02fc*/ 	.word	0x0000b530


	//----- nvinfo : EIATTR_MAX_THREADS
	.align		4
.L_39:
        /*0300*/ 	.byte	0x04, 0x05
        /*0302*/ 	.short	(.L_41 - .L_40)
.L_40:
        /*0304*/ 	.word	0x00000180
        /*0308*/ 	.word	0x00000001
        /*030c*/ 	.word	0x00000001


	//----- nvinfo : EIATTR_CRS_STACK_SIZE
	.align		4
.L_41:
        /*0310*/ 	.byte	0x04, 0x1e
        /*0312*/ 	.short	(.L_43 - .L_42)
.L_42:
        /*0314*/ 	.word	0x00000000


	//----- nvinfo : EIATTR_CBANK_PARAM_SIZE
	.align		4
.L_43:
        /*0318*/ 	.byte	0x03, 0x19
        /*031a*/ 	.short	0x0470


	//----- nvinfo : EIATTR_PARAM_CBANK
	.align		4
        /*031c*/ 	.byte	0x04, 0x0a
        /*031e*/ 	.short	(.L_45 - .L_44)
	.align		4
.L_44:
        /*0320*/ 	.word	index@(.nv.constant0._ZN7cutlass13device_kernelINS_4gemm6kernel13GemmUniversalIN4cute5tupleIJiiiiEEENS1_10collective13CollectiveMmaINS1_34MainloopSm90TmaGmmaWarpSpecializedILi3ENS5_IJNS4_1CILi1EEENSA_ILi2EEESB_EEENS1_32KernelTmaWarpSpecializedPingpongEEENS5_IJNSA_ILi64EEENSA_ILi256EEESG_EEENS_6half_tENS5_IJlSB_lEEESJ_SK_NS4_8TiledMMAINS4_8MMA_AtomIJNS4_4SM904GMMA26MMA_64x256x16_F32F16F16_SSILNSO_5MajorE0ELSQ_0ELNSO_7ScaleInE1ELSR_1EEEEEENS4_6LayoutINS5_IJSB_SB_SB_EEENS5_IJNSA_ILi0EEESW_SW_EEEEENS5_IJNS4_10UnderscoreESZ_SZ_EEEEENS4_23SM90_TMA_LOAD_MULTICASTENS4_14ComposedLayoutINS4_7SwizzleILi3ELi4ELi3EEENS4_18smem_ptr_flag_bitsILi16EEENSU_INS5_IJNSA_ILi8EEESG_EEENS5_IJSG_SB_EEEEEEEvNS4_8identityENS4_13SM90_TMA_LOADES1C_vS1D_EENS_8epilogue10collective6detail29Sm90TmaWarpSpecializedAdapterINS1H_15DefaultEpilogueISJ_SK_SK_NS1G_6thread17LinearCombinationISJ_Li1EffLNS1L_9ScaleType4KindE0ELNS_15FloatRoundStyleE2ESJ_EENS1_15EpilogueDefaultEEEEEvvEEEEvNT_6ParamsE)
        /*0324*/ 	.short	0x0210
        /*0326*/ 	.short	0x0470


	//----- nvinfo : EIATTR_SW_WAR
	.align		4
.L_45:
        /*0328*/ 	.byte	0x04, 0x36
        /*032a*/ 	.short	(.L_47 - .L_46)
.L_46:
        /*032c*/ 	.word	0x00000008
.L_47:


//--------------------- .nv.callgraph             --------------------------
	.section	.nv.callgraph,"",@"SHT_CUDA_CALLGRAPH"
	.align	4
	.sectionentsize	8
	.align		4
        /*0000*/ 	.word	0x00000000
	.align		4
        /*0004*/ 	.word	0xffffffff
	.align		4
        /*0008*/ 	.word	index@(_ZN7cutlass13device_kernelINS_4gemm6kernel13GemmUniversalIN4cute5tupleIJiiiiEEENS1_10collective13CollectiveMmaINS1_34MainloopSm90TmaGmmaWarpSpecializedILi3ENS5_IJNS4_1CILi1EEENSA_ILi2EEESB_EEENS1_32KernelTmaWarpSpecializedPingpongEEENS5_IJNSA_ILi64EEENSA_ILi256EEESG_EEENS_6half_tENS5_IJlSB_lEEESJ_SK_NS4_8TiledMMAINS4_8MMA_AtomIJNS4_4SM904GMMA26MMA_64x256x16_F32F16F16_SSILNSO_5MajorE0ELSQ_0ELNSO_7ScaleInE1ELSR_1EEEEEENS4_6LayoutINS5_IJSB_SB_SB_EEENS5_IJNSA_ILi0EEESW_SW_EEEEENS5_IJNS4_10UnderscoreESZ_SZ_EEEEENS4_23SM90_TMA_LOAD_MULTICASTENS4_14ComposedLayoutINS4_7SwizzleILi3ELi4ELi3EEENS4_18smem_ptr_flag_bitsILi16EEENSU_INS5_IJNSA_ILi8EEESG_EEENS5_IJSG_SB_EEEEEEEvNS4_8identityENS4_13SM90_TMA_LOADES1C_vS1D_EENS_8epilogue10collective6detail29Sm90TmaWarpSpecializedAdapterINS1H_15DefaultEpilogueISJ_SK_SK_NS1G_6thread17LinearCombinationISJ_Li1EffLNS1L_9ScaleType4KindE0ELNS_15FloatRoundStyleE2ESJ_EENS1_15EpilogueDefaultEEEEEvvEEEEvNT_6ParamsE)
	.align		4
        /*000c*/ 	.word	index@(__assertfail)
	.align		4
        /*0010*/ 	.word	0x00000000
	.align		4
        /*0014*/ 	.word	0xfffffffe
	.align		4
        /*0018*/ 	.word	0x00000000
	.align		4
        /*001c*/ 	.word	0xfffffffd
	.align		4
        /*0020*/ 	.word	0x00000000
	.align		4
        /*0024*/ 	.word	0xfffffffc


//--------------------- .nv.constant4             --------------------------
	.section	.nv.constant4,"a",@progbits
	.align	8
	.align		8
.nv.constant4:
        /*0000*/ 	.dword	__assertfail
	.align		8
        /*0008*/ 	.dword	__unnamed_1
	.align		8
        /*0010*/ 	.dword	_ZN39_INTERNAL_db81f782_4_k_cu_ba3c32ab_28584cuda3std3__45__cpo5beginE
	.align		8
        /*0018*/ 	.dword	_ZN39_INTERNAL_db81f782_4_k_cu_ba3c32ab_28584cuda3std3__45__cpo3endE
	.align		8
        /*0020*/ 	.dword	_ZN39_INTERNAL_db81f782_4_k_cu_ba3c32ab_28584cuda3std3__45__cpo6cbeginE
	.align		8
        /*0028*/ 	.dword	_ZN39_INTERNAL_db81f782_4_k_cu_ba3c32ab_28584cuda3std3__45__cpo4cendE
	.align		8
        /*0030*/ 	.dword	_ZN39_INTERNAL_db81f782_4_k_cu_ba3c32ab_28584cuda3std3__441_GLOBAL__N__db81f782_4_k_cu_ba3c32ab_28586ignoreE
	.align		8
        /*0038*/ 	.dword	_ZN39_INTERNAL_db81f782_4_k_cu_ba3c32ab_28584cuda3std3__419piecewise_constructE
	.align		8
        /*0040*/ 	.dword	_ZN39_INTERNAL_db81f782_4_k_cu_ba3c32ab_28584cuda3std3__48in_placeE
	.align		8
        /*0048*/ 	.dword	_ZN39_INTERNAL_db81f782_4_k_cu_ba3c32ab_28584cuda3std6ranges3__45__cpo4swapE
	.align		8
        /*0050*/ 	.dword	_ZN39_INTERNAL_db81f782_4_k_cu_ba3c32ab_28584cuda3std6ranges3__45__cpo9iter_moveE
	.align		8
        /*0058*/ 	.dword	_ZN39_INTERNAL_db81f782_4_k_cu_ba3c32ab_28584cute7productE
	.align		8
        /*0060*/ 	.dword	_ZN39_INTERNAL_db81f782_4_k_cu_ba3c32ab_28584cute1_E
	.align		8
        /*0068*/ 	.dword	$str$22
	.align		8
        /*0070*/ 	.dword	$str$23


//--------------------- .text._ZN7cutlass13device_kernelINS_4gemm6kernel13GemmUniversalIN4cute5tupleIJiiiiEEENS1_10collective13CollectiveMmaINS1_34MainloopSm90TmaGmmaWarpSpecializedILi3ENS5_IJNS4_1CILi1EEENSA_ILi2EEESB_EEENS1_32KernelTmaWarpSpecializedPingpongEEENS5_IJNSA_ILi64EEENSA_ILi256EEESG_EEENS_6half_tENS5_IJlSB_lEEESJ_SK_NS4_8TiledMMAINS4_8MMA_AtomIJNS4_4SM904GMMA26MMA_64x256x16_F32F16F16_SSILNSO_5MajorE0ELSQ_0ELNSO_7ScaleInE1ELSR_1EEEEEENS4_6LayoutINS5_IJSB_SB_SB_EEENS5_IJNSA_ILi0EEESW_SW_EEEEENS5_IJNS4_10UnderscoreESZ_SZ_EEEEENS4_23SM90_TMA_LOAD_MULTICASTENS4_14ComposedLayoutINS4_7SwizzleILi3ELi4ELi3EEENS4_18smem_ptr_flag_bitsILi16EEENSU_INS5_IJNSA_ILi8EEESG_EEENS5_IJSG_SB_EEEEEEEvNS4_8identityENS4_13SM90_TMA_LOADES1C_vS1D_EENS_8epilogue10collective6detail29Sm90TmaWarpSpecializedAdapterINS1H_15DefaultEpilogueISJ_SK_SK_NS1G_6thread17LinearCombinationISJ_Li1EffLNS1L_9ScaleType4KindE0ELNS_15FloatRoundStyleE2ESJ_EENS1_15EpilogueDefaultEEEEEvvEEEEvNT_6ParamsE --------------------------
	.section	.text._ZN7cutlass13device_kernelINS_4gemm6kernel13GemmUniversalIN4cute5tupleIJiiiiEEENS1_10collective13CollectiveMmaINS1_34MainloopSm90TmaGmmaWarpSpecializedILi3ENS5_IJNS4_1CILi1EEENSA_ILi2EEESB_EEENS1_32KernelTmaWarpSpecializedPingpongEEENS5_IJNSA_ILi64EEENSA_ILi256EEESG_EEENS_6half_tENS5_IJlSB_lEEESJ_SK_NS4_8TiledMMAINS4_8MMA_AtomIJNS4_4SM904GMMA26MMA_64x256x16_F32F16F16_SSILNSO_5MajorE0ELSQ_0ELNSO_7ScaleInE1ELSR_1EEEEEENS4_6LayoutINS5_IJSB_SB_SB_EEENS5_IJNSA_ILi0EEESW_SW_EEEEENS5_IJNS4_10UnderscoreESZ_SZ_EEEEENS4_23SM90_TMA_LOAD_MULTICASTENS4_14ComposedLayoutINS4_7SwizzleILi3ELi4ELi3EEENS4_18smem_ptr_flag_bitsILi16EEENSU_INS5_IJNSA_ILi8EEESG_EEENS5_IJSG_SB_EEEEEEEvNS4_8identityENS4_13SM90_TMA_LOADES1C_vS1D_EENS_8epilogue10collective6detail29Sm90TmaWarpSpecializedAdapterINS1H_15DefaultEpilogueISJ_SK_SK_NS1G_6thread17LinearCombinationISJ_Li1EffLNS1L_9ScaleType4KindE0ELNS_15FloatRoundStyleE2ESJ_EENS1_15EpilogueDefaultEEEEEvvEEEEvNT_6ParamsE,"ax",@progbits
	.align	128
.text._ZN7cutlass13device_kernelINS_4gemm6kernel13GemmUniversalIN4cute5tupleIJiiiiEEENS1_10collective13CollectiveMmaINS1_34MainloopSm90TmaGmmaWarpSpecializedILi3ENS5_IJNS4_1CILi1EEENSA_ILi2EEESB_EEENS1_32KernelTmaWarpSpecializedPingpongEEENS5_IJNSA_ILi64EEENSA_ILi256EEESG_EEENS_6half_tENS5_IJlSB_lEEESJ_SK_NS4_8TiledMMAINS4_8MMA_AtomIJNS4_4SM904GMMA26MMA_64x256x16_F32F16F16_SSILNSO_5MajorE0ELSQ_0ELNSO_7ScaleInE1ELSR_1EEEEEENS4_6LayoutINS5_IJSB_SB_SB_EEENS5_IJNSA_ILi0EEESW_SW_EEEEENS5_IJNS4_10UnderscoreESZ_SZ_EEEEENS4_23SM90_TMA_LOAD_MULTICASTENS4_14ComposedLayoutINS4_7SwizzleILi3ELi4ELi3EEENS4_18smem_ptr_flag_bitsILi16EEENSU_INS5_IJNSA_ILi8EEESG_EEENS5_IJSG_SB_EEEEEEEvNS4_8identityENS4_13SM90_TMA_LOADES1C_vS1D_EENS_8epilogue10collective6detail29Sm90TmaWarpSpecializedAdapterINS1H_15DefaultEpilogueISJ_SK_SK_NS1G_6thread17LinearCombinationISJ_Li1EffLNS1L_9ScaleType4KindE0ELNS_15FloatRoundStyleE2ESJ_EENS1_15EpilogueDefaultEEEEEvvEEEEvNT_6ParamsE:
        .type           _ZN7cutlass13device_kernelINS_4gemm6kernel13GemmUniversalIN4cute5tupleIJiiiiEEENS1_10collective13CollectiveMmaINS1_34MainloopSm90TmaGmmaWarpSpecializedILi3ENS5_IJNS4_1CILi1EEENSA_ILi2EEESB_EEENS1_32KernelTmaWarpSpecializedPingpongEEENS5_IJNSA_ILi64EEENSA_ILi256EEESG_EEENS_6half_tENS5_IJlSB_lEEESJ_SK_NS4_8TiledMMAINS4_8MMA_AtomIJNS4_4SM904GMMA26MMA_64x256x16_F32F16F16_SSILNSO_5MajorE0ELSQ_0ELNSO_7ScaleInE1ELSR_1EEEEEENS4_6LayoutINS5_IJSB_SB_SB_EEENS5_IJNSA_ILi0EEESW_SW_EEEEENS5_IJNS4_10UnderscoreESZ_SZ_EEEEENS4_23SM90_TMA_LOAD_MULTICASTENS4_14ComposedLayoutINS4_7SwizzleILi3ELi4ELi3EEENS4_18smem_ptr_flag_bitsILi16EEENSU_INS5_IJNSA_ILi8EEESG_EEENS5_IJSG_SB_EEEEEEEvNS4_8identityENS4_13SM90_TMA_LOADES1C_vS1D_EENS_8epilogue10collective6detail29Sm90TmaWarpSpecializedAdapterINS1H_15DefaultEpilogueISJ_SK_SK_NS1G_6thread17LinearCombinationISJ_Li1EffLNS1L_9ScaleType4KindE0ELNS_15FloatRoundStyleE2ESJ_EENS1_15EpilogueDefaultEEEEEvvEEEEvNT_6ParamsE,@function
        .size           _ZN7cutlass13device_kernelINS_4gemm6kernel13GemmUniversalIN4cute5tupleIJiiiiEEENS1_10collective13CollectiveMmaINS1_34MainloopSm90TmaGmmaWarpSpecializedILi3ENS5_IJNS4_1CILi1EEENSA_ILi2EEESB_EEENS1_32KernelTmaWarpSpecializedPingpongEEENS5_IJNSA_ILi64EEENSA_ILi256EEESG_EEENS_6half_tENS5_IJlSB_lEEESJ_SK_NS4_8TiledMMAINS4_8MMA_AtomIJNS4_4SM904GMMA26MMA_64x256x16_F32F16F16_SSILNSO_5MajorE0ELSQ_0ELNSO_7ScaleInE1ELSR_1EEEEEENS4_6LayoutINS5_IJSB_SB_SB_EEENS5_IJNSA_ILi0EEESW_SW_EEEEENS5_IJNS4_10UnderscoreESZ_SZ_EEEEENS4_23SM90_TMA_LOAD_MULTICASTENS4_14ComposedLayoutINS4_7SwizzleILi3ELi4ELi3EEENS4_18smem_ptr_flag_bitsILi16EEENSU_INS5_IJNSA_ILi8EEESG_EEENS5_IJSG_SB_EEEEEEEvNS4_8identityENS4_13SM90_TMA_LOADES1C_vS1D_EENS_8epilogue10collective6detail29Sm90TmaWarpSpecializedAdapterINS1H_15DefaultEpilogueISJ_SK_SK_NS1G_6thread17LinearCombinationISJ_Li1EffLNS1L_9ScaleType4KindE0ELNS_15FloatRoundStyleE2ESJ_EENS1_15EpilogueDefaultEEEEEvvEEEEvNT_6ParamsE,(.L_x_327 - _ZN7cutlass13device_kernelINS_4gemm6kernel13GemmUniversalIN4cute5tupleIJiiiiEEENS1_10collective13CollectiveMmaINS1_34MainloopSm90TmaGmmaWarpSpecializedILi3ENS5_IJNS4_1CILi1EEENSA_ILi2EEESB_EEENS1_32KernelTmaWarpSpecializedPingpongEEENS5_IJNSA_ILi64EEENSA_ILi256EEESG_EEENS_6half_tENS5_IJlSB_lEEESJ_SK_NS4_8TiledMMAINS4_8MMA_AtomIJNS4_4SM904GMMA26MMA_64x256x16_F32F16F16_SSILNSO_5MajorE0ELSQ_0ELNSO_7ScaleInE1ELSR_1EEEEEENS4_6LayoutINS5_IJSB_SB_SB_EEENS5_IJNSA_ILi0EEESW_SW_EEEEENS5_IJNS4_10UnderscoreESZ_SZ_EEEEENS4_23SM90_TMA_LOAD_MULTICASTENS4_14ComposedLayoutINS4_7SwizzleILi3ELi4ELi3EEENS4_18smem_ptr_flag_bitsILi16EEENSU_INS5_IJNSA_ILi8EEESG_EEENS5_IJSG_SB_EEEEEEEvNS4_8identityENS4_13SM90_TMA_LOADES1C_vS1D_EENS_8epilogue10collective6detail29Sm90TmaWarpSpecializedAdapterINS1H_15DefaultEpilogueISJ_SK_SK_NS1G_6thread17LinearCombinationISJ_Li1EffLNS1L_9ScaleType4KindE0ELNS_15FloatRoundStyleE2ESJ_EENS1_15EpilogueDefaultEEEEEvvEEEEvNT_6ParamsE)
        .other          _ZN7cutlass13device_kernelINS_4gemm6kernel13GemmUniversalIN4cute5tupleIJiiiiEEENS1_10collective13CollectiveMmaINS1_34MainloopSm90TmaGmmaWarpSpecializedILi3ENS5_IJNS4_1CILi1EEENSA_ILi2EEESB_EEENS1_32KernelTmaWarpSpecializedPingpongEEENS5_IJNSA_ILi64EEENSA_ILi256EEESG_EEENS_6half_tENS5_IJlSB_lEEESJ_SK_NS4_8TiledMMAINS4_8MMA_AtomIJNS4_4SM904GMMA26MMA_64x256x16_F32F16F16_SSILNSO_5MajorE0ELSQ_0ELNSO_7ScaleInE1ELSR_1EEEEEENS4_6LayoutINS5_IJSB_SB_SB_EEENS5_IJNSA_ILi0EEESW_SW_EEEEENS5_IJNS4_10UnderscoreESZ_SZ_EEEEENS4_23SM90_TMA_LOAD_MULTICASTENS4_14ComposedLayoutINS4_7SwizzleILi3ELi4ELi3EEENS4_18smem_ptr_flag_bitsILi16EEENSU_INS5_IJNSA_ILi8EEESG_EEENS5_IJSG_SB_EEEEEEEvNS4_8identityENS4_13SM90_TMA_LOADES1C_vS1D_EENS_8epilogue10collective6detail29Sm90TmaWarpSpecializedAdapterINS1H_15DefaultEpilogueISJ_SK_SK_NS1G_6thread17LinearCombinationISJ_Li1EffLNS1L_9ScaleType4KindE0ELNS_15FloatRoundStyleE2ESJ_EENS1_15EpilogueDefaultEEEEEvvEEEEvNT_6ParamsE,@"STO_CUDA_ENTRY STV_DEFAULT"
_ZN7cutlass13device_kernelINS_4gemm6kernel13GemmUniversalIN4cute5tupleIJiiiiEEENS1_10collective13CollectiveMmaINS1_34MainloopSm90TmaGmmaWarpSpecializedILi3ENS5_IJNS4_1CILi1EEENSA_ILi2EEESB_EEENS1_32KernelTmaWarpSpecializedPingpongEEENS5_IJNSA_ILi64EEENSA_ILi256EEESG_EEENS_6half_tENS5_IJlSB_lEEESJ_SK_NS4_8TiledMMAINS4_8MMA_AtomIJNS4_4SM904GMMA26MMA_64x256x16_F32F16F16_SSILNSO_5MajorE0ELSQ_0ELNSO_7ScaleInE1ELSR_1EEEEEENS4_6LayoutINS5_IJSB_SB_SB_EEENS5_IJNSA_ILi0EEESW_SW_EEEEENS5_IJNS4_10UnderscoreESZ_SZ_EEEEENS4_23SM90_TMA_LOAD_MULTICASTENS4_14ComposedLayoutINS4_7SwizzleILi3ELi4ELi3EEENS4_18smem_ptr_flag_bitsILi16EEENSU_INS5_IJNSA_ILi8EEESG_EEENS5_IJSG_SB_EEEEEEEvNS4_8identityENS4_13SM90_TMA_LOADES1C_vS1D_EENS_8epilogue10collective6detail29Sm90TmaWarpSpecializedAdapterINS1H_15DefaultEpilogueISJ_SK_SK_NS1G_6thread17LinearCombinationISJ_Li1EffLNS1L_9ScaleType4KindE0ELNS_15FloatRoundStyleE2ESJ_EENS1_15EpilogueDefaultEEEEEvvEEEEvNT_6ParamsE:
[----:B------:R-:W0:Y:S02]  /*0000*/  LDC R1, c[0x0][0x28] ;  /* 0x00000a00ff017b82 */ /* 0x000e240000000800 */
[----:B0-----:R-:W-:Y:S01]  /*0010*/  VIADD R1, R1, 0xfffffff8 ;  /* 0xfffffff801017836 */ /* 0x001fe20000000000 */
[----:B------:R-:W0:Y:S01]  /*0020*/  S2R R4, SR_TID.X ;  /* 0x0000000000047919 */ /* 0x000e220000002100 */
[----:B------:R-:W-:Y:S01]  /*0030*/  ELECT P0, URZ, PT ;  /* 0x00000000003f782f */ /* 0x000fe20003800000 */
[----:B------:R-:W-:Y:S01]  /*0040*/  BSSY B0, `(.L_x_0) ;  /* 0x000000f000007945 */ /* 0x000fe20003800000 */
[--C-:B0-----:R-:W-:Y:S02]  /*0050*/  SHF.R.U32.HI R0, RZ, 0x5, R4.reuse ;  /* 0x00000005ff007819 */ /* 0x101fe40000011604 */
[----:B------:R-:W-:-:S03]  /*0060*/  SHF.R.U32.HI R7, RZ, 0x7, R4 ;  /* 0x00000007ff077819 */ /* 0x000fc60000011604 */
[----:B------:R-:W0:Y:S04]  /*0070*/  SHFL.IDX PT, R2, R0, RZ, 0x1f ;  /* 0x00001fff00027589 */ /* 0x000e2800000e0000 */
[----:B------:R1:W2:Y:S01]  /*0080*/  SHFL.IDX PT, R10, R7, RZ, 0x1f ;  /* 0x00001fff070a7589 */ /* 0x0002a200000e0000 */
[----:B0-----:R-:W-:-:S13]  /*0090*/  ISETP.NE.OR P0, PT, R2, RZ, !P0 ;  /* 0x000000ff0200720c */ /* 0x001fda0004705670 */
[----:B-12---:R-:W-:Y:S05]  /*00a0*/  @P0 BRA `(.L_x_1) ;  /* 0x0000000000200947 */ /* 0x006fea0003800000 */
[----:B------:R-:W-:Y:S02]  /*00b0*/  ULDC.64 UR4, c[0x0][0x198] ;  /* 0x0000660000047ab9 */ /* 0x000fe40000000a00 */
[----:B------:R-:W-:Y:S02]  /*00c0*/  UIADD3 UR6, UP0, UR4, 0xf0, URZ ;  /* 0x000000f004067890 */ /* 0x000fe4000ff1e03f */
[----:B------:R-:W-:Y:S02]  /*00d0*/  UIADD3 UR4, UP1, UR4, 0x1f0, URZ ;  /* 0x000001f004047890 */ /* 0x000fe4000ff3e03f */
[----:B------:R-:W-:Y:S02]  /*00e0*/  UIADD3.X UR7, URZ, UR5, URZ, UP0, !UPT ;  /* 0x000000053f077290 */ /* 0x000fe400087fe43f */
[----:B------:R-:W-:-:S07]  /*00f0*/  UIADD3.X UR5, URZ, UR5, URZ, UP1, !UPT ;  /* 0x000000053f057290 */ /* 0x000fce0008ffe43f */
[----:B------:R0:W-:Y:S02]  /*0100*/  UTMACCTL.PF [UR6] ;  /* 0x00000000060079b9 */ /* 0x0001e40008040000 */
[----:B------:R0:W-:Y:S02]  /*0110*/  UTMACCTL.PF [UR4] ;  /* 0x00000000040079b9 */ /* 0x0001e40008040000 */
[----:B0-----:R-:W-:Y:S01]  /*0120*/  NOP ;  /* 0x0000000000007918 */ /* 0x001fe20000000000 */
.L_x_1:
[----:B------:R-:W-:Y:S05]  /*0130*/  BSYNC B0 ;  /* 0x0000000000007941 */ /* 0x000fea0003800000 */
.L_x_0:
[----:B------:R-:W0:Y:S02]  /*0140*/  SHFL.IDX PT, R8, R0, RZ, 0x1f ;  /* 0x00001fff00087589 */ /* 0x000e2400000e0000 */
[----:B0-----:R-:W-:-:S13]  /*0150*/  ISETP.NE.AND P0, PT, R8, RZ, PT ;  /* 0x000000ff0800720c */ /* 0x001fda0003f05270 */
[----:B------:R-:W-:Y:S05]  /*0160*/  @P0 BRA `(.L_x_2) ;  /* 0x0000000000500947 */ /* 0x000fea0003800000 */
[----:B------:R-:W0:Y:S01]  /*0170*/  S2UR UR8, SR_CgaCtaId ;  /* 0x00000000000879c3 */ /* 0x000e220000008800 */
[----:B------:R-:W-:Y:S01]  /*0180*/  UMOV UR4, 0x400 ;  /* 0x0000040000047882 */ /* 0x000fe20000000000 */
[----:B------:R-:W-:Y:S01]  /*0190*/  UMOV UR5, 0x1 ;  /* 0x0000000100057882 */ /* 0x000fe20000000000 */
[----:B------:R-:W-:Y:S01]  /*01a0*/  UMOV UR6, 0x2 ;  /* 0x0000000200067882 */ /* 0x000fe20000000000 */
[----:B------:R-:W-:Y:S01]  /*01b0*/  ELECT P0, URZ, PT ;  /* 0x00000000003f782f */ /* 0x000fe20003800000 */
[----:B------:R-:W-:-:S04]  /*01c0*/  UIADD3 UR6, -UR6, 0x100000, URZ ;  /* 0x0010000006067890 */ /* 0x000fc8000fffe13f */
[----:B------:R-:W-:Y:S02]  /*01d0*/  USHF.L.U32 UR7, UR6, 0xb, URZ ;  /* 0x0000000b06077899 */ /* 0x000fe4000800063f */
[----:B------:R-:W-:Y:S02]  /*01e0*/  USHF.L.U32 UR6, UR6, 0x1, URZ ;  /* 0x0000000106067899 */ /* 0x000fe4000800063f */
[----:B0-----:R-:W-:Y:S02]  /*01f0*/  ULEA UR8, UR8, UR4, 0x18 ;  /* 0x0000000408087291 */ /* 0x001fe4000f8ec03f */
[----:B------:R-:W-:-:S04]  /*0200*/  UIADD3 UR4, -UR5, 0x100000, URZ ;  /* 0x0010000005047890 */ /* 0x000fc8000fffe13f */
[----:B------:R-:W-:Y:S02]  /*0210*/  USHF.L.U32 UR5, UR4, 0xb, URZ ;  /* 0x0000000b04057899 */ /* 0x000fe4000800063f */
[----:B------:R-:W-:Y:S01]  /*0220*/  USHF.L.U32 UR4, UR4, 0x1, URZ ;  /* 0x0000000104047899 */ /* 0x000fe2000800063f */
[----:B------:R-:W0:Y:S11]  /*0230*/  FENCE.VIEW.ASYNC.S ;  /* 0x00000000000073c6 */ /* 0x000e360000000000 */
[----:B0-----:R0:W1:Y:S01]  /*0240*/  SYNCS.EXCH.64 URZ, [UR8], UR4 ;  /* 0x00000004083f75b2 */ /* 0x0010620008000100 */
[----:B------:R0:W2:Y:S01]  /*0250*/  SYNCS.EXCH.64 URZ, [UR8+0x18], UR6 ;  /* 0x00001806083f75b2 */ /* 0x0000a20008000100 */
[----:B------:R0:W3:Y:S01]  /*0260*/  SYNCS.EXCH.64 URZ, [UR8+0x8], UR4 ;  /* 0x00000804083f75b2 */ /* 0x0000e20008000100 */
[----:B------:R0:W4:Y:S01]  /*0270*/  SYNCS.EXCH.64 URZ, [UR8+0x20], UR6 ;  /* 0x00002006083f75b2 */ /* 0x0001220008000100 */
[----:B------:R0:W0:Y:S01]  /*0280*/  SYNCS.EXCH.64 URZ, [UR8+0x10], UR4 ;  /* 0x00001004083f75b2 */ /* 0x0000220008000100 */
[----:B------:R0:W0:Y:S01]  /*0290*/  SYNCS.EXCH.64 URZ, [UR8+0x28], UR6 ;  /* 0x00002806083f75b2 */ /* 0x0000220008000100 */
[----:B------:R-:W-:Y:S01]  /*02a0*/  NOP ;  /* 0x0000000000007918 */ /* 0x000fe20000000000 */
.L_x_2:
[----:B------:R-:W5:Y:S01]  /*02b0*/  SHFL.IDX PT, R9, R0, RZ, 0x1f ;  /* 0x00001fff00097589 */ /* 0x000f6200000e0000 */
[----:B------:R-:W1:Y:S01]  /*02c0*/  S2UR UR12, SR_CTAID.X ;  /* 0x00000000000c79c3 */ /* 0x000e620000002500 */
[----:B------:R-:W-:Y:S02]  /*02d0*/  SHF.R.S32.HI R3, RZ, 0x1f, R4 ;  /* 0x0000001fff037819 */ /* 0x000fe40000011404 */
[----:B------:R-:W-:Y:S01]  /*02e0*/  ELECT P0, URZ, PT ;  /* 0x00000000003f782f */ /* 0x000fe20003800000 */
[----:B------:R-:W2:Y:S01]  /*02f0*/  SHFL.IDX PT, R5, R0, RZ, 0x1f ;  /* 0x00001fff00057589 */ /* 0x000ea200000e0000 */
[----:B------:R-:W-:Y:S02]  /*0300*/  ELECT P1, URZ, PT ;  /* 0x00000000003f782f */ /* 0x000fe40003820000 */
[----:B------:R-:W-:Y:S01]  /*0310*/  LEA.HI R3, R3, R4, RZ, 0x7 ;  /* 0x0000000403037211 */ /* 0x000fe200078f38ff */
[----:B0-----:R-:W-:Y:S01]  /*0320*/  ULDC UR4, c[0x0][0x150] ;  /* 0x0000540000047ab9 */ /* 0x001fe20000000800 */
[----:B------:R-:W0:Y:S01]  /*0330*/  S2R R6, SR_CTAID.Y ;  /* 0x0000000000067919 */ /* 0x000e220000002600 */
[----:B------:R-:W-:Y:S01]  /*0340*/  SHF.R.S32.HI R11, RZ, 0x1f, R8 ;  /* 0x0000001fff0b7819 */ /* 0x000fe20000011408 */
[----:B------:R-:W3:Y:S01]  /*0350*/  LDC R21, c[0x0][0x148] ;  /* 0x00005200ff157b82 */ /* 0x000ee20000000800 */
[----:B------:R-:W-:Y:S01]  /*0360*/  LOP3.LUT R3, R3, 0xffffff80, RZ, 0xc0, !PT ;  /* 0xffffff8003037812 */ /* 0x000fe200078ec0ff */
[----:B------:R-:W-:Y:S01]  /*0370*/  UMOV UR11, 0x80 ;  /* 0x00000080000b7882 */ /* 0x000fe20000000000 */
[----:B------:R-:W-:Y:S01]  /*0380*/  LEA.HI R11, R11, R8, RZ, 0x2 ;  /* 0x000000080b0b7211 */ /* 0x000fe200078f10ff */
[----:B------:R-:W-:Y:S01]  /*0390*/  NOP ;  /* 0x0000000000007918 */ /* 0x000fe20000000000 */
[----:B------:R-:W-:Y:S01]  /*03a0*/  NOP ;  /* 0x0000000000007918 */ /* 0x000fe20000000000 */
[----:B------:R-:W-:Y:S01]  /*03b0*/  IMAD.IADD R3, R4, 0x1, -R3 ;  /* 0x0000000104037824 */ /* 0x000fe200078e0a03 */
[----:B------:R-:W-:Y:S01]  /*03c0*/  LOP3.LUT R11, R11, 0x3ffffffc, RZ, 0xc0, !PT ;  /* 0x3ffffffc0b0b7812 */ /* 0x000fe200078ec0ff */
[----:B------:R-:W4:Y:S01]  /*03d0*/  LDC R15, c[0x0][0x140] ;  /* 0x00005000ff0f7b82 */ /* 0x000f220000000800 */
[C---:B------:R-:W-:Y:S01]  /*03e0*/  VIADD R35, R10.reuse, 0xffffffff ;  /* 0xffffffff0a237836 */ /* 0x040fe20000000000 */
[----:B------:R-:W-:-:S02]  /*03f0*/  ISETP.NE.AND P2, PT, R10, RZ, PT ;  /* 0x000000ff0a00720c */ /* 0x000fc40003f45270 */
[----:B------:R-:W-:Y:S01]  /*0400*/  SHF.R.S32.HI R14, RZ, 0x1f, R3 ;  /* 0x0000001fff0e7819 */ /* 0x000fe20000011403 */
[----:B------:R-:W-:Y:S01]  /*0410*/  IMAD.IADD R11, R8, 0x1, -R11 ;  /* 0x00000001080b7824 */ /* 0x000fe200078e0a0b */
[----:B-----5:R-:W-:Y:S02]  /*0420*/  ISETP.NE.OR P0, PT, R9, RZ, !P0 ;  /* 0x000000ff0900720c */ /* 0x020fe40004705670 */
[----:B-1----:R-:W-:Y:S01]  /*0430*/  I2FP.F32.U32 R12, UR12 ;  /* 0x0000000c000c7c45 */ /* 0x002fe20008201000 */
[----:B------:R-:W1:Y:S01]  /*0440*/  LDC R13, c[0x0][0x144] ;  /* 0x00005100ff0d7b82 */ /* 0x000e620000000800 */
[----:B--2---:R-:W-:Y:S02]  /*0450*/  ISETP.NE.OR P1, PT, R5, RZ, !P1 ;  /* 0x000000ff0500720c */ /* 0x004fe40004f25670 */
[----:B------:R-:W-:Y:S01]  /*0460*/  LEA.HI R0, R14, R3, RZ, 0x3 ;  /* 0x000000030e007211 */ /* 0x000fe200078f18ff */
[----:B------:R-:W-:Y:S01]  /*0470*/  FMUL R12, R12, UR4 ;  /* 0x000000040c0c7c20 */ /* 0x000fe20008400000 */
[----:B------:R-:W-:Y:S01]  /*0480*/  ULDC UR4, c[0x0][0x154] ;  /* 0x0000550000047ab9 */ /* 0x000fe20000000800 */
[----:B------:R-:W-:-:S02]  /*0490*/  SHF.R.S32.HI R5, RZ, 0x1f, R2 ;  /* 0x0000001fff057819 */ /* 0x000fc40000011402 */
[--C-:B------:R-:W-:Y:S02]  /*04a0*/  SHF.R.S32.HI R9, RZ, 0x3, R0.reuse ;  /* 0x00000003ff097819 */ /* 0x100fe40000011400 */
[----:B------:R-:W-:Y:S01]  /*04b0*/  VOTEU.ALL UP0, P0 ;  /* 0x00000000003f7886 */ /* 0x000fe20000000000 */
[----:B------:R-:W-:Y:S01]  /*04c0*/  SHF.R.S32.HI R0, RZ, 0x1f, R0 ;  /* 0x0000001fff007819 */ /* 0x000fe20000011400 */
[----:B------:R-:W2:Y:S01]  /*04d0*/  F2I.U32.TRUNC.NTZ R12, R12 ;  /* 0x0000000c000c7305 */ /* 0x000ea2000020f000 */
[----:B0-----:R-:W-:Y:S01]  /*04e0*/  I2FP.F32.U32 R8, R6 ;  /* 0x0000000600087245 */ /* 0x001fe20000201000 */
[----:B------:R-:W-:Y:S01]  /*04f0*/  VOTEU.ALL UP1, P1 ;  /* 0x00000000003f7886 */ /* 0x000fe20000820000 */
[----:B------:R-:W0:Y:S01]  /*0500*/  @!UP0 S2UR UR7, SR_CgaCtaId ;  /* 0x00000000000789c3 */ /* 0x000e220000008800 */
[----:B------:R-:W-:Y:S01]  /*0510*/  LEA.HI R0, R0, R9, RZ, 0x2 ;  /* 0x0000000900007211 */ /* 0x000fe200078f10ff */
[----:B------:R-:W-:Y:S01]  /*0520*/  @!UP0 UMOV UR6, 0x400 ;  /* 0x0000040000068882 */ /* 0x000fe20000000000 */
[----:B------:R-:W-:Y:S01]  /*0530*/  FMUL R8, R8, UR4 ;  /* 0x0000000408087c20 */ /* 0x000fe20008400000 */
[----:B------:R-:W-:Y:S01]  /*0540*/  LEA.HI R5, R5, R2, RZ, 0x2 ;  /* 0x0000000205057211 */ /* 0x000fe200078f10ff */
[----:B------:R-:W-:Y:S01]  /*0550*/  UMOV UR4, 0x20 ;  /* 0x0000002000047882 */ /* 0x000fe20000000000 */
[----:B------:R-:W-:Y:S01]  /*0560*/  LOP3.LUT R0, R0, 0xfffffffc, RZ, 0xc0, !PT ;  /* 0xfffffffc00007812 */ /* 0x000fe200078ec0ff */
[----:B------:R-:W-:-:S04]  /*0570*/  @!UP0 UIADD3 UR4, -UR4, 0x100000, URZ ;  /* 0x0010000004048890 */ /* 0x000fc8000fffe13f */
[----:B------:R-:W-:Y:S02]  /*0580*/  @!UP0 USHF.L.U32 UR5, UR4, 0xb, URZ ;  /* 0x0000000b04058899 */ /* 0x000fe4000800063f */
[----:B------:R-:W-:Y:S01]  /*0590*/  @!UP0 USHF.L.U32 UR4, UR4, 0x1, URZ ;  /* 0x0000000104048899 */ /* 0x000fe2000800063f */
[----:B------:R-:W5:Y:S01]  /*05a0*/  @!UP1 S2UR UR10, SR_CgaCtaId ;  /* 0x00000000000a99c3 */ /* 0x000f620000008800 */
[----:B------:R-:W3:Y:S01]  /*05b0*/  F2I.U32.TRUNC.NTZ R8, R8 ;  /* 0x0000000800087305 */ /* 0x000ee2000020f000 */
[----:B------:R-:W-:Y:S01]  /*05c0*/  LOP3.LUT R5, R5, 0xfffffffc, RZ, 0xc0, !PT ;  /* 0xfffffffc05057812 */ /* 0x000fe200078ec0ff */
[----:B------:R-:W-:Y:S01]  /*05d0*/  IMAD.IADD R0, R9, 0x1, -R0 ;  /* 0x0000000109007824 */ /* 0x000fe200078e0a00 */
[----:B------:R-:W-:Y:S01]  /*05e0*/  @!UP1 UMOV UR9, 0x400 ;  /* 0x0000040000099882 */ /* 0x000fe20000000000 */
[----:B--2---:R-:W-:Y:S01]  /*05f0*/  IMAD.MOV R12, RZ, RZ, -R12 ;  /* 0x000000ffff0c7224 */ /* 0x004fe200078e0a0c */
[----:B------:R-:W-:Y:S01]  /*0600*/  VOTEU.ALL UP2, P1 ;  /* 0x00000000003f7886 */ /* 0x000fe20000840000 */
[----:B------:R-:W-:Y:S01]  /*0610*/  IMAD R0, R11, 0x4, R0 ;  /* 0x000000040b007824 */ /* 0x000fe200078e0200 */
[----:B------:R-:W-:Y:S01]  /*0620*/  VOTEU.ALL UP3, P1 ;  /* 0x00000000003f7886 */ /* 0x000fe20000860000 */
[----:B------:R-:W-:Y:S01]  /*0630*/  IMAD.IADD R5, R2, 0x1, -R5 ;  /* 0x0000000102057824 */ /* 0x000fe200078e0a05 */
[----:B------:R-:W-:Y:S01]  /*0640*/  VOTEU.ALL UP4, P1 ;  /* 0x00000000003f7886 */ /* 0x000fe20000880000 */
[C---:B------:R-:W-:Y:S01]  /*0650*/  IMAD.SHL.U32 R9, R0.reuse, 0x4, RZ ;  /* 0x0000000400097824 */ /* 0x040fe200078e00ff */
[----:B------:R-:W-:Y:S01]  /*0660*/  VOTEU.ALL UP5, P1 ;  /* 0x00000000003f7886 */ /* 0x000fe200008a0000 */
[----:B----4-:R-:W-:Y:S01]  /*0670*/  ISETP.EQ.U32.AND P3, PT, R15, 0x1, PT ;  /* 0x000000010f00780c */ /* 0x010fe20003f62070 */
[----:B-1----:R-:W-:Y:S01]  /*0680*/  IMAD R20, R13, R12, UR12 ;  /* 0x0000000c0d147e24 */ /* 0x002fe2000f8e020c */
[----:B------:R-:W-:Y:S01]  /*0690*/  ISETP.NE.AND P1, PT, R5, 0x3, PT ;  /* 0x000000030500780c */ /* 0x000fe20003f25270 */
[----:B0-----:R-:W-:Y:S01]  /*06a0*/  @!UP0 ULEA UR8, UR7, UR6, 0x18 ;  /* 0x0000000607088291 */ /* 0x001fe2000f8ec03f */
[----:B---3--:R-:W-:Y:S01]  /*06b0*/  IMAD.MOV R24, RZ, RZ, -R8 ;  /* 0x000000ffff187224 */ /* 0x008fe200078e0a08 */
[----:B------:R-:W-:Y:S01]  /*06c0*/  LOP3.LUT R152, R0, 0xc, R9, 0x78, !PT ;  /* 0x0000000c00987812 */ /* 0x000fe200078e7809 */
[----:B------:R-:W-:-:S04]  /*06d0*/  @!UP1 UIADD3 UR6, -UR11, 0x100000, URZ ;  /* 0x001000000b069890 */ /* 0x000fc8000fffe13f */
[----:B------:R-:W-:Y:S02]  /*06e0*/  @!UP1 USHF.L.U32 UR7, UR6, 0xb, URZ ;  /* 0x0000000b06079899 */ /* 0x000fe4000800063f */
[----:B------:R-:W-:Y:S01]  /*06f0*/  @!UP1 USHF.L.U32 UR6, UR6, 0x1, URZ ;  /* 0x0000000106069899 */ /* 0x000fe2000800063f */
[----:B------:R-:W-:Y:S01]  /*0700*/  ISETP.EQ.OR P1, PT, R5, RZ, !P1 ;  /* 0x000000ff0500720c */ /* 0x000fe20004f22670 */
[----:B------:R-:W-:Y:S01]  /*0710*/  IMAD R9, R21, R24, R6 ;  /* 0x0000001815097224 */ /* 0x000fe200078e0206 */
[----:B------:R-:W-:Y:S01]  /*0720*/  VOTEU.ALL UP0, P0 ;  /* 0x00000000003f7886 */ /* 0x000fe20000000000 */
[----:B------:R-:W-:Y:S01]  /*0730*/  ISETP.GE.U32.AND P5, PT, R35, 0x2, PT ;  /* 0x000000022300780c */ /* 0x000fe20003fa6070 */
[----:B-----5:R-:W-:Y:S01]  /*0740*/  @!UP1 ULEA UR9, UR10, UR9, 0x18 ;  /* 0x000000090a099291 */ /* 0x020fe2000f8ec03f */
[----:B------:R-:W-:Y:S01]  /*0750*/  ISETP.EQ.AND P1, PT, R10, RZ, P1 ;  /* 0x000000ff0a00720c */ /* 0x000fe20000f22270 */
[----:B------:R-:W-:Y:S01]  /*0760*/  VOTEU.ALL UP1, P0 ;  /* 0x00000000003f7886 */ /* 0x000fe20000020000 */
[----:B------:R-:W-:Y:S01]  /*0770*/  LOP3.LUT P0, RZ, R3, 0x7, RZ, 0xc0, !PT ;  /* 0x0000000703ff7812 */ /* 0x000fe2000780c0ff */
[----:B------:R-:W0:Y:S02]  /*0780*/  FENCE.VIEW.ASYNC.S ;  /* 0x00000000000073c6 */ /* 0x000e240000000000 */
[----:B0-----:R0:W1:Y:S01]  /*0790*/  @!UP0 SYNCS.EXCH.64 URZ, [UR8+0x60], UR4 ;  /* 0x00006004083f85b2 */ /* 0x0010620008000100 */
[----:B------:R-:W-:Y:S01]  /*07a0*/  ISETP.NE.AND P4, PT, R9, R152, PT ;  /* 0x000000980900720c */ /* 0x000fe20003f85270 */
[----:B------:R0:W2:Y:S01]  /*07b0*/  SHFL.IDX PT, R0, R7, RZ, 0x1f ;  /* 0x00001fff07007589 */ /* 0x0000a200000e0000 */
[----:B------:R-:W-:-:S02]  /*07c0*/  ISETP.LT.U32.AND P0, PT, R152, 0x2, !P0 ;  /* 0x000000029800780c */ /* 0x000fc40004701070 */
[----:B------:R-:W-:Y:S02]  /*07d0*/  ISETP.EQ.OR P4, PT, R20, RZ, !P4 ;  /* 0x000000ff1400720c */ /* 0x000fe40006782670 */
[----:B------:R-:W-:Y:S02]  /*07e0*/  SEL R16, RZ, 0x1, !P1 ;  /* 0x00000001ff107807 */ /* 0x000fe40004800000 */
[----:B------:R-:W-:Y:S02]  /*07f0*/  PLOP3.LUT P0, PT, P0, P4, PT, 0x80, 0x0 ;  /* 0x000000000000781c */ /* 0x000fe40000709070 */
[----:B------:R-:W-:Y:S02]  /*0800*/  SEL R16, R16, 0x2, P5 ;  /* 0x0000000210107807 */ /* 0x000fe40002800000 */
[----:B------:R-:W-:Y:S01]  /*0810*/  P2R R155, PR, RZ, 0x1 ;  /* 0x00000001ff9b7803 */ /* 0x000fe20000000000 */
[----:B------:R0:W3:Y:S01]  /*0820*/  @!UP1 SYNCS.EXCH.64 URZ, [UR8+0x68], UR4 ;  /* 0x00006804083f95b2 */ /* 0x0000e20008000100 */
[----:B------:R-:W-:Y:S01]  /*0830*/  NOP ;  /* 0x0000000000007918 */ /* 0x000fe20000000000 */
[----:B------:R0:W4:Y:S01]  /*0840*/  @!UP2 SYNCS.EXCH.64 URZ, [UR9+0x40], UR6 ;  /* 0x00004006093fa5b2 */ /* 0x0001220008000100 */
[----:B------:R0:W0:Y:S01]  /*0850*/  @!UP3 SYNCS.EXCH.64 URZ, [UR9+0x48], UR6 ;  /* 0x00004806093fb5b2 */ /* 0x0000220008000100 */
[----:B------:R0:W0:Y:S01]  /*0860*/  @!UP4 SYNCS.EXCH.64 URZ, [UR9+0x50], UR6 ;  /* 0x00005006093fc5b2 */ /* 0x0000220008000100 */
[----:B------:R0:W0:Y:S01]  /*0870*/  @!UP5 SYNCS.EXCH.64 URZ, [UR9+0x58], UR6 ;  /* 0x00005806093fd5b2 */ /* 0x0000220008000100 */
[----:B------:R-:W-:Y:S01]  /*0880*/  NOP ;  /* 0x0000000000007918 */ /* 0x000fe20000000000 */
[----:B------:R-:W-:Y:S05]  /*0890*/  @!P3 BRA `(.L_x_3) ;  /* 0x000000000008b947 */ /* 0x000fea0003800000 */
[----:B01-34-:R-:W-:Y:S01]  /*08a0*/  UCGABAR_ARV ;  /* 0x00000000000079c7 */ /* 0x01bfe20008000000 */
[----:B------:R-:W-:Y:S05]  /*08b0*/  BRA `(.L_x_4) ;  /* 0x0000000000047947 */ /* 0x000fea0003800000 */
.L_x_3:
[----:B01-34-:R-:W-:Y:S01]  /*08c0*/  NOP ;  /* 0x0000000000007918 */ /* 0x01bfe20000000000 */
.L_x_4:
[----:B------:R-:W-:Y:S01]  /*08d0*/  ULDC.64 UR4, c[0x0][0x598] ;  /* 0x0001660000047ab9 */ /* 0x000fe20000000a00 */
[----:B------:R-:W-:Y:S01]  /*08e0*/  ULDC.64 UR36, c[0x0][0x208] ;  /* 0x0000820000247ab9 */ /* 0x000fe20000000a00 */
[----:B------:R-:W-:-:S04]  /*08f0*/  ISETP.NE.U32.AND P0, PT, RZ, UR4, PT ;  /* 0x00000004ff007c0c */ /* 0x000fc8000bf05070 */
[----:B------:R-:W-:-:S13]  /*0900*/  ISETP.NE.AND.EX P0, PT, RZ, UR5, PT, P0 ;  /* 0x00000005ff007c0c */ /* 0x000fda000bf05300 */
[----:B------:R-:W-:Y:S05]  /*0910*/  @!P0 BRA `(.L_x_5) ;  /* 0x00000000001c8947 */ /* 0x000fea0003800000 */
[----:B------:R-:W0:Y:S02]  /*0920*/  LDC.64 R8, c[0x0][0x598] ;  /* 0x00016600ff087b82 */ /* 0x000e240000000a00 */
[----:B0-----:R-:W3:Y:S02]  /*0930*/  LDG.E.64 R8, desc[UR36][R8.64] ;  /* 0x0000002408087981 */ /* 0x001ee4000c1e1b00 */
[----:B---3--:R-:W-:-:S04]  /*0940*/  ISETP.NE.U32.AND P0, PT, R8, RZ, PT ;  /* 0x000000ff0800720c */ /* 0x008fc80003f05070 */
[----:B------:R-:W-:-:S13]  /*0950*/  ISETP.NE.AND.EX P0, PT, R9, RZ, PT, P0 ;  /* 0x000000ff0900720c */ /* 0x000fda0003f05300 */
[----:B------:R-:W-:Y:S05]  /*0960*/  @!P0 BRA `(.L_x_5) ;  /* 0x0000000000088947 */ /* 0x000fea0003800000 */
[----:B------:R0:W5:Y:S01]  /*0970*/  LD.E R153, desc[UR36][R8.64] ;  /* 0x0000002408997980 */ /* 0x000162000c101900 */
[----:B------:R-:W-:Y:S05]  /*0980*/  BRA `(.L_x_6) ;  /* 0x0000000000247947 */ /* 0x000fea0003800000 */
.L_x_5:
[----:B------:R-:W-:Y:S02]  /*0990*/  ULDC.64 UR4, c[0x0][0x588] ;  /* 0x0001620000047ab9 */ /* 0x000fe40000000a00 */
[----:B------:R-:W-:-:S04]  /*09a0*/  ISETP.NE.U32.AND P0, PT, RZ, UR4, PT ;  /* 0x00000004ff007c0c */ /* 0x000fc8000bf05070 */
[----:B------:R-:W-:-:S13]  /*09b0*/  ISETP.NE.AND.EX P0, PT, RZ, UR5, PT, P0 ;  /* 0x00000005ff007c0c */ /* 0x000fda000bf05300 */
[----:B------:R-:W-:Y:S05]  /*09c0*/  @!P0 BRA `(.L_x_7) ;  /* 0x00000000000c8947 */ /* 0x000fea0003800000 */
[----:B------:R-:W0:Y:S02]  /*09d0*/  LDC.64 R8, c[0x0][0x588] ;  /* 0x00016200ff087b82 */ /* 0x000e240000000a00 */
[----:B0-----:R1:W5:Y:S01]  /*09e0*/  LDG.E R153, desc[UR36][R8.64] ;  /* 0x0000002408997981 */ /* 0x001362000c1e1900 */
[----:B------:R-:W-:Y:S05]  /*09f0*/  BRA `(.L_x_6) ;  /* 0x0000000000087947 */ /* 0x000fea0003800000 */
.L_x_7:
[----:B------:R-:W-:Y:S02]  /*0a00*/  ULDC UR4, c[0x0][0x580] ;  /* 0x0001600000047ab9 */ /* 0x000fe40000000800 */
[----:B------:R-:W-:-:S07]  /*0a10*/  IMAD.U32 R153, RZ, RZ, UR4 ;  /* 0x00000004ff997e24 */ /* 0x000fce000f8e00ff */
.L_x_6:
[----:B------:R-:W-:Y:S02]  /*0a20*/  ULDC.64 UR4, c[0x0][0x5a0] ;  /* 0x0001680000047ab9 */ /* 0x000fe40000000a00 */
[----:B------:R-:W-:-:S04]  /*0a30*/  ISETP.NE.U32.AND P0, PT, RZ, UR4, PT ;  /* 0x00000004ff007c0c */ /* 0x000fc8000bf05070 */
[----:B------:R-:W-:-:S13]  /*0a40*/  ISETP.NE.AND.EX P0, PT, RZ, UR5, PT, P0 ;  /* 0x00000005ff007c0c */ /* 0x000fda000bf05300 */
[----:B------:R-:W-:Y:S05]  /*0a50*/  @!P0 BRA `(.L_x_8) ;  /* 0x00000000001c8947 */ /* 0x000fea0003800000 */
[----:B01----:R-:W0:Y:S02]  /*0a60*/  LDC.64 R8, c[0x0][0x5a0] ;  /* 0x00016800ff087b82 */ /* 0x003e240000000a00 */
[----:B0-----:R-:W3:Y:S02]  /*0a70*/  LDG.E.64 R8, desc[UR36][R8.64] ;  /* 0x0000002408087981 */ /* 0x001ee4000c1e1b00 */
[----:B---3--:R-:W-:-:S04]  /*0a80*/  ISETP.NE.U32.AND P0, PT, R8, RZ, PT ;  /* 0x000000ff0800720c */ /* 0x008fc80003f05070 */
[----:B------:R-:W-:-:S13]  /*0a90*/  ISETP.NE.AND.EX P0, PT, R9, RZ, PT, P0 ;  /* 0x000000ff0900720c */ /* 0x000fda0003f05300 */
[----:B------:R-:W-:Y:S05]  /*0aa0*/  @!P0 BRA `(.L_x_8) ;  /* 0x0000000000088947 */ /* 0x000fea0003800000 */
[----:B------:R0:W5:Y:S01]  /*0ab0*/  LD.E R154, desc[UR36][R8.64] ;  /* 0x00000024089a7980 */ /* 0x000162000c101900 */
[----:B------:R-:W-:Y:S05]  /*0ac0*/  BRA `(.L_x_9) ;  /* 0x0000000000247947 */ /* 0x000fea0003800000 */
.L_x_8:
[----:B------:R-:W-:Y:S02]  /*0ad0*/  ULDC.64 UR4, c[0x0][0x590] ;  /* 0x0001640000047ab9 */ /* 0x000fe40000000a00 */
[----:B------:R-:W-:-:S04]  /*0ae0*/  ISETP.NE.U32.AND P0, PT, RZ, UR4, PT ;  /* 0x00000004ff007c0c */ /* 0x000fc8000bf05070 */
[----:B------:R-:W-:-:S13]  /*0af0*/  ISETP.NE.AND.EX P0, PT, RZ, UR5, PT, P0 ;  /* 0x00000005ff007c0c */ /* 0x000fda000bf05300 */
[----:B------:R-:W-:Y:S05]  /*0b00*/  @!P0 BRA `(.L_x_10) ;  /* 0x00000000000c8947 */ /* 0x000fea0003800000 */
[----:B01----:R-:W0:Y:S02]  /*0b10*/  LDC.64 R8, c[0x0][0x590] ;  /* 0x00016400ff087b82 */ /* 0x003e240000000a00 */
[----:B0-----:R1:W5:Y:S01]  /*0b20*/  LDG.E R154, desc[UR36][R8.64] ;  /* 0x00000024089a7981 */ /* 0x001362000c1e1900 */
[----:B------:R-:W-:Y:S05]  /*0b30*/  BRA `(.L_x_9) ;  /* 0x0000000000087947 */ /* 0x000fea0003800000 */
.L_x_10:
[----:B------:R-:W-:Y:S02]  /*0b40*/  ULDC UR4, c[0x0][0x584] ;  /* 0x0001610000047ab9 */ /* 0x000fe40000000800 */
[----:B------:R-:W-:-:S07]  /*0b50*/  IMAD.U32 R154, RZ, RZ, UR4 ;  /* 0x00000004ff9a7e24 */ /* 0x000fce000f8e00ff */
.L_x_9:
[----:B------:R-:W3:Y:S01]  /*0b60*/  LDC R2, c[0x0][0x65c] ;  /* 0x00019700ff027b82 */ /* 0x000ee20000000800 */
[----:B------:R-:W-:Y:S01]  /*0b70*/  ULDC UR6, c[0x0][0x28c] ;  /* 0x0000a30000067ab9 */ /* 0x000fe20000000800 */
[----:B------:R-:W-:Y:S01]  /*0b80*/  ISETP.NE.AND P0, PT, R10, 0x2, PT ;  /* 0x000000020a00780c */ /* 0x000fe20003f05270 */
[----:B------:R-:W-:Y:S01]  /*0b90*/  UIADD3 UR6, UR6, 0x3f, URZ ;  /* 0x0000003f06067890 */ /* 0x000fe2000fffe03f */
[----:B01----:R-:W-:Y:S01]  /*0ba0*/  IMAD.U32 R8, RZ, RZ, UR12 ;  /* 0x0000000cff087e24 */ /* 0x003fe2000f8e00ff */
[----:B------:R-:W-:Y:S01]  /*0bb0*/  UMOV UR38, URZ ;  /* 0x0000003f00267c82 */ /* 0x000fe20008000000 */
[----:B------:R-:W-:Y:S01]  /*0bc0*/  IMAD.MOV.U32 R9, RZ, RZ, RZ ;  /* 0x000000ffff097224 */ /* 0x000fe200078e00ff */
[----:B------:R-:W-:Y:S01]  /*0bd0*/  USHF.R.S32.HI UR7, URZ, 0x1f, UR6 ;  /* 0x0000001f3f077899 */ /* 0x000fe20008011406 */
[----:B------:R-:W-:Y:S01]  /*0be0*/  UMOV UR39, URZ ;  /* 0x0000003f00277c82 */ /* 0x000fe20008000000 */
[----:B------:R-:W-:Y:S02]  /*0bf0*/  ULDC.64 UR8, c[0x0][0x650] ;  /* 0x0001940000087ab9 */ /* 0x000fe40000000a00 */
[----:B------:R-:W-:-:S04]  /*0c00*/  ULEA.HI UR7, UR7, UR6, URZ, 0x6 ;  /* 0x0000000607077291 */ /* 0x000fc8000f8f303f */
[----:B------:R-:W-:Y:S01]  /*0c10*/  USHF.R.S32.HI UR40, URZ, 0x6, UR7 ;  /* 0x000000063f287899 */ /* 0x000fe20008011407 */
[----:B---3--:R-:W-:-:S13]  /*0c20*/  ISETP.NE.AND P1, PT, R2, 0x1, PT ;  /* 0x000000010200780c */ /* 0x008fda0003f25270 */
[----:B------:R-:W0:Y:S01]  /*0c30*/  @P1 LDC R19, c[0x0][0x10] ;  /* 0x00000400ff131b82 */ /* 0x000e220000000800 */
[----:B------:R-:W-:Y:S02]  /*0c40*/  @P1 IMAD.MOV.U32 R7, RZ, RZ, RZ ;  /* 0x000000ffff071224 */ /* 0x000fe400078e00ff */
[----:B------:R-:W-:-:S05]  /*0c50*/  @P1 IMAD.MOV.U32 R17, RZ, RZ, RZ ;  /* 0x000000ffff111224 */ /* 0x000fca00078e00ff */
[----:B------:R-:W1:Y:S01]  /*0c60*/  @!P1 LDC R11, c[0x0][0xc] ;  /* 0x00000300ff0b9b82 */ /* 0x000e620000000800 */
[----:B------:R-:W-:Y:S01]  /*0c70*/  ULDC UR4, c[0x0][0xc] ;  /* 0x0000030000047ab9 */ /* 0x000fe20000000800 */
[----:B------:R-:W-:Y:S02]  /*0c80*/  ULDC UR5, c[0x0][0x10] ;  /* 0x0000040000057ab9 */ /* 0x000fe40000000800 */
[----:B------:R-:W-:-:S04]  /*0c90*/  UIMAD.WIDE.U32 UR4, UR4, UR5, URZ ;  /* 0x00000005040472a5 */ /* 0x000fc8000f8e003f */
[----:B------:R-:W3:Y:S01]  /*0ca0*/  LDC R2, c[0x0][0x14] ;  /* 0x00000500ff027b82 */ /* 0x000ee20000000800 */
[----:B0-----:R-:W-:-:S04]  /*0cb0*/  @P1 IMAD.WIDE.U32 R18, R19, UR12, R6 ;  /* 0x0000000c13121c25 */ /* 0x001fc8000f8e0006 */
[----:B------:R-:W-:Y:S02]  /*0cc0*/  @P1 IMAD.IADD R17, R19, 0x1, R17 ;  /* 0x0000000113111824 */ /* 0x000fe400078e0211 */
[----:B-1----:R-:W-:-:S04]  /*0cd0*/  @!P1 IMAD.WIDE.U32 R8, R6, R11, R8 ;  /* 0x0000000b06089225 */ /* 0x002fc800078e0008 */
[----:B------:R-:W-:Y:S02]  /*0ce0*/  @!P1 IMAD.MOV.U32 R18, RZ, RZ, R8 ;  /* 0x000000ffff129224 */ /* 0x000fe400078e0008 */
[----:B------:R-:W-:Y:S02]  /*0cf0*/  @!P1 IMAD.MOV.U32 R17, RZ, RZ, R9 ;  /* 0x000000ffff119224 */ /* 0x000fe400078e0009 */
[----:B---3--:R-:W-:-:S04]  /*0d00*/  IMAD.WIDE.U32 R12, R2, UR4, RZ ;  /* 0x00000004020c7c25 */ /* 0x008fc8000f8e00ff */
[----:B------:R-:W-:Y:S01]  /*0d10*/  IMAD R23, R2, UR5, RZ ;  /* 0x0000000502177c24 */ /* 0x000fe2000f8e02ff */
[----:B------:R0:W-:Y:S03]  /*0d20*/  STL.64 [R1], R12 ;  /* 0x0000000c01007387 */ /* 0x0001e60000100a00 */
[----:B------:R-:W-:Y:S01]  /*0d30*/  IMAD.IADD R23, R13, 0x1, R23 ;  /* 0x000000010d177824 */ /* 0x000fe200078e0217 */
[----:B------:R-:W-:Y:S06]  /*0d40*/  @P0 BRA `(.L_x_11) ;  /* 0x0000000000200947 */ /* 0x000fec0003800000 */
[----:B------:R-:W-:Y:S01]  /*0d50*/  UISETP.GE.U32.AND UP0, UPT, UR40, 0x3, UPT ;  /* 0x000000032800788c */ /* 0x000fe2000bf06070 */
[----:B------:R-:W-:Y:S01]  /*0d60*/  IADD3 R18, P0, R18, R12, RZ ;  /* 0x0000000c12127210 */ /* 0x000fe20007f1e0ff */
[----:B------:R-:W-:Y:S01]  /*0d70*/  UIMAD.WIDE.U32 UR4, UR40, -0x55555555, URZ ;  /* 0xaaaaaaab280478a5 */ /* 0x000fe2000f8e003f */
[----:B------:R-:W-:-:S03]  /*0d80*/  UMOV UR39, URZ ;  /* 0x0000003f00277c82 */ /* 0x000fc60008000000 */
[----:B------:R-:W-:Y:S01]  /*0d90*/  USHF.R.U32.HI UR4, URZ, 0x1, UR5 ;  /* 0x000000013f047899 */ /* 0x000fe20008011605 */
[----:B------:R-:W-:-:S03]  /*0da0*/  IMAD.X R17, R23, 0x1, R17, P0 ;  /* 0x0000000117117824 */ /* 0x000fc600000e0611 */
[----:B------:R-:W-:Y:S02]  /*0db0*/  UIMAD UR38, UR4, -0x3, UR40 ;  /* 0xfffffffd042678a4 */ /* 0x000fe4000f8e0228 */
[----:B------:R-:W-:-:S12]  /*0dc0*/  @UP0 ULOP3.LUT UR39, UR4, 0x1, URZ, 0xc0, !UPT ;  /* 0x0000000104270892 */ /* 0x000fd8000f8ec03f */
.L_x_11:
[----:B------:R-:W-:Y:S01]  /*0dd0*/  ISETP.GE.U32.AND P0, PT, R18, UR8, PT ;  /* 0x0000000812007c0c */ /* 0x000fe2000bf06070 */
[----:B------:R-:W-:Y:S01]  /*0de0*/  IMAD.MOV.U32 R19, RZ, RZ, -0x1 ;  /* 0xffffffffff137424 */ /* 0x000fe200078e00ff */
[----:B------:R-:W-:Y:S01]  /*0df0*/  PRMT R8, RZ, 0x7610, R8 ;  /* 0x00007610ff087816 */ /* 0x000fe20000000008 */
[----:B------:R-:W-:Y:S01]  /*0e00*/  IMAD.MOV.U32 R22, RZ, RZ, -0x1 ;  /* 0xffffffffff167424 */ /* 0x000fe200078e00ff */
[----:B------:R-:W-:Y:S01]  /*0e10*/  ISETP.GE.U32.AND.EX P0, PT, R17, UR9, PT, P0 ;  /* 0x0000000911007c0c */ /* 0x000fe2000bf06100 */
[----:B------:R-:W-:-:S12]  /*0e20*/  IMAD.MOV.U32 R2, RZ, RZ, -0x1 ;  /* 0xffffffffff027424 */ /* 0x000fd800078e00ff */
[----:B------:R-:W-:Y:S05]  /*0e30*/  @P0 BRA `(.L_x_12) ;  /* 0x00000004002c0947 */ /* 0x000fea0003800000 */
[----:B------:R-:W1:Y:S01]  /*0e40*/  LDC.64 R26, c[0x0][0x628] ;  /* 0x00018a00ff1a7b82 */ /* 0x000e620000000a00 */
[----:B------:R-:W-:Y:S02]  /*0e50*/  IMAD.MOV.U32 R8, RZ, RZ, R18 ;  /* 0x000000ffff087224 */ /* 0x000fe400078e0012 */
[----:B------:R-:W-:-:S05]  /*0e60*/  IMAD.MOV.U32 R9, RZ, RZ, R17 ;  /* 0x000000ffff097224 */ /* 0x000fca00078e0011 */
[----:B------:R-:W3:Y:S08]  /*0e70*/  LDC R2, c[0x0][0x630] ;  /* 0x00018c00ff027b82 */ /* 0x000ef00000000800 */
[----:B------:R-:W4:Y:S01]  /*0e80*/  LDC.64 R28, c[0x0][0x620] ;  /* 0x00018800ff1c7b82 */ /* 0x000f220000000a00 */
[----:B-1----:R-:W-:-:S04]  /*0e90*/  ISETP.NE.U32.AND P0, PT, R26, RZ, PT ;  /* 0x000000ff1a00720c */ /* 0x002fc80003f05070 */
[----:B------:R-:W-:-:S13]  /*0ea0*/  ISETP.NE.AND.EX P0, PT, R27, RZ, PT, P0 ;  /* 0x000000ff1b00720c */ /* 0x000fda0003f05300 */
[----:B---34-:R-:W-:Y:S05]  /*0eb0*/  @!P0 BRA `(.L_x_13) ;  /* 0x0000000000288947 */ /* 0x018fea0003800000 */
[----:B0-----:R-:W0:Y:S02]  /*0ec0*/  LDC R13, c[0x0][0x634] ;  /* 0x00018d00ff0d7b82 */ /* 0x001e240000000800 */
[----:B0-----:R-:W-:-:S05]  /*0ed0*/  IADD3 R13, P0, R18, R13, RZ ;  /* 0x0000000d120d7210 */ /* 0x001fca0007f1e0ff */
[----:B------:R-:W-:-:S04]  /*0ee0*/  IMAD.X R15, RZ, RZ, R17, P0 ;  /* 0x000000ffff0f7224 */ /* 0x000fc800000e0611 */
[----:B------:R-:W-:-:S04]  /*0ef0*/  IMAD.WIDE.U32 R8, R15, R26, RZ ;  /* 0x0000001a0f087225 */ /* 0x000fc800078e00ff */
[----:B------:R-:W-:-:S04]  /*0f00*/  IMAD.WIDE.U32 R10, P0, R13, R27, R8 ;  /* 0x0000001b0d0a7225 */ /* 0x000fc80007800008 */
[----:B------:R-:W-:-:S04]  /*0f10*/  IMAD.WIDE.U32 R8, R13, R26, RZ ;  /* 0x0000001a0d087225 */ /* 0x000fc800078e00ff */
[----:B------:R-:W-:Y:S01]  /*0f20*/  IMAD.X R13, RZ, RZ, RZ, P0 ;  /* 0x000000ffff0d7224 */ /* 0x000fe200000e06ff */
[----:B------:R-:W-:Y:S01]  /*0f30*/  IADD3 RZ, P0, R9, R10, RZ ;  /* 0x0000000a09ff7210 */ /* 0x000fe20007f1e0ff */
[----:B------:R-:W-:-:S04]  /*0f40*/  IMAD.MOV.U32 R12, RZ, RZ, R11 ;  /* 0x000000ffff0c7224 */ /* 0x000fc800078e000b */
[----:B------:R-:W-:-:S08]  /*0f50*/  IMAD.WIDE.U32.X R8, R15, R27, R12, P0 ;  /* 0x0000001b0f087225 */ /* 0x000fd000000e040c */
.L_x_13:
[----:B------:R-:W1:Y:S01]  /*0f60*/  LDC.64 R32, c[0x0][0x640] ;  /* 0x00019000ff207b82 */ /* 0x000e620000000a00 */
[-C--:B------:R-:W-:Y:S01]  /*0f70*/  SHF.R.U64 R30, R8, R2.reuse, R9 ;  /* 0x00000002081e7219 */ /* 0x080fe20000001209 */
[----:B------:R-:W-:Y:S01]  /*0f80*/  IMAD.MOV.U32 R19, RZ, RZ, R17 ;  /* 0x000000ffff137224 */ /* 0x000fe200078e0011 */
[----:B------:R-:W-:Y:S02]  /*0f90*/  SHF.R.U32.HI R2, RZ, R2, R9 ;  /* 0x00000002ff027219 */ /* 0x000fe40000011609 */
[----:B------:R-:W-:-:S03]  /*0fa0*/  IADD3 R11, P0, RZ, -R30, RZ ;  /* 0x8000001eff0b7210 */ /* 0x000fc60007f1e0ff */
[----:B------:R-:W3:Y:S02]  /*0fb0*/  LDC R10, c[0x0][0x618] ;  /* 0x00018600ff0a7b82 */ /* 0x000ee40000000800 */
[----:B------:R-:W-:-:S04]  /*0fc0*/  IMAD.X R9, RZ, RZ, ~R2, P0 ;  /* 0x000000ffff097224 */ /* 0x000fc800000e0e02 */
[-C--:B------:R-:W-:Y:S02]  /*0fd0*/  IMAD R2, R9, R28.reuse, RZ ;  /* 0x0000001c09027224 */ /* 0x080fe400078e02ff */
[----:B0-----:R-:W0:Y:S01]  /*0fe0*/  LDC R13, c[0x0][0x608] ;  /* 0x00018200ff0d7b82 */ /* 0x001e220000000800 */
[----:B------:R-:W-:-:S04]  /*0ff0*/  IMAD.WIDE.U32 R8, R11, R28, R18 ;  /* 0x0000001c0b087225 */ /* 0x000fc800078e0012 */
[----:B------:R-:W-:Y:S02]  /*1000*/  IMAD R11, R11, R29, R2 ;  /* 0x0000001d0b0b7224 */ /* 0x000fe400078e0202 */
[----:B------:R-:W-:Y:S01]  /*1010*/  IMAD.MOV.U32 R2, RZ, RZ, -0x1 ;  /* 0xffffffffff027424 */ /* 0x000fe200078e00ff */
[----:B------:R-:W4:Y:S01]  /*1020*/  LDC R31, c[0x0][0x658] ;  /* 0x00019600ff1f7b82 */ /* 0x000f220000000800 */
[----:B------:R-:W-:Y:S01]  /*1030*/  IMAD.IADD R9, R9, 0x1, R11 ;  /* 0x0000000109097824 */ /* 0x000fe200078e020b */
[----:B-1----:R-:W-:Y:S01]  /*1040*/  ISETP.NE.U32.AND P0, PT, R32, RZ, PT ;  /* 0x000000ff2000720c */ /* 0x002fe20003f05070 */
[----:B------:R-:W-:-:S03]  /*1050*/  IMAD.MOV.U32 R28, RZ, RZ, 0x1 ;  /* 0x00000001ff1c7424 */ /* 0x000fc600078e00ff */
[----:B------:R-:W-:Y:S02]  /*1060*/  ISETP.NE.AND.EX P0, PT, R33, RZ, PT, P0 ;  /* 0x000000ff2100720c */ /* 0x000fe40003f05300 */
[----:B------:R-:W1:Y:S01]  /*1070*/  LDC R27, c[0x0][0x600] ;  /* 0x00018000ff1b7b82 */ /* 0x000e620000000800 */
[-CC-:B---3--:R-:W-:Y:S02]  /*1080*/  SHF.R.U64 R25, R8, R10.reuse, R9.reuse ;  /* 0x0000000a08197219 */ /* 0x188fe40000001209 */
[----:B------:R-:W-:-:S05]  /*1090*/  SHF.R.U32.HI R8, RZ, R10, R9 ;  /* 0x0000000aff087219 */ /* 0x000fca0000011609 */
[----:B------:R-:W3:Y:S01]  /*10a0*/  LDC R22, c[0x0][0x648] ;  /* 0x00019200ff167b82 */ /* 0x000ee20000000800 */
[-CC-:B0-----:R-:W-:Y:S02]  /*10b0*/  SHF.R.U64 R34, R25, R13.reuse, R8.reuse ;  /* 0x0000000d19227219 */ /* 0x181fe40000001208 */
[----:B------:R-:W-:-:S05]  /*10c0*/  SHF.R.U32.HI R8, RZ, R13, R8 ;  /* 0x0000000dff087219 */ /* 0x000fca0000011608 */
[----:B------:R-:W0:Y:S01]  /*10d0*/  LDC R26, c[0x0][0x638] ;  /* 0x00018e00ff1a7b82 */ /* 0x000e220000000800 */
[-CC-:B----4-:R-:W-:Y:S02]  /*10e0*/  SHF.R.U64 R36, R34, R31.reuse, R8.reuse ;  /* 0x0000001f22247219 */ /* 0x190fe40000001208 */
[-C--:B------:R-:W-:Y:S02]  /*10f0*/  SHF.L.U32 R2, R2, R31.reuse, RZ ;  /* 0x0000001f02027219 */ /* 0x080fe400000006ff */
[----:B------:R-:W-:Y:S01]  /*1100*/  SHF.R.U32.HI R9, RZ, R31, R8 ;  /* 0x0000001fff097219 */ /* 0x000fe20000011608 */
[----:B------:R-:W-:Y:S01]  /*1110*/  IMAD.MOV.U32 R8, RZ, RZ, R36 ;  /* 0x000000ffff087224 */ /* 0x000fe200078e0024 */
[----:B------:R-:W-:Y:S01]  /*1120*/  LOP3.LUT R15, RZ, R2, RZ, 0x33, !PT ;  /* 0x00000002ff0f7212 */ /* 0x000fe200078e33ff */
[----:B------:R-:W4:Y:S01]  /*1130*/  LDC R29, c[0x0][0x610] ;  /* 0x00018400ff1d7b82 */ /* 0x000f220000000800 */
[----:B------:R-:W-:Y:S05]  /*1140*/  @!P0 BRA `(.L_x_14) ;  /* 0x0000000000288947 */ /* 0x000fea0003800000 */
[----:B------:R-:W2:Y:S02]  /*1150*/  LDC R13, c[0x0][0x64c] ;  /* 0x00019300ff0d7b82 */ /* 0x000ea40000000800 */
[----:B--2---:R-:W-:-:S05]  /*1160*/  IADD3 R13, P0, R36, R13, RZ ;  /* 0x0000000d240d7210 */ /* 0x004fca0007f1e0ff */
        /* <DEDUP_REMOVED lines=8> */
.L_x_14:
[----:B---3--:R-:W-:Y:S01]  /*11f0*/  SHF.R.U64 R7, R8, R22, R9 ;  /* 0x0000001608077219 */ /* 0x008fe20000001209 */
[----:B-1----:R-:W-:Y:S01]  /*1200*/  VIADD R8, R27, 0xffffffff ;  /* 0xffffffff1b087836 */ /* 0x002fe20000000000 */
[----:B------:R-:W-:Y:S01]  /*1210*/  SHF.L.U32 R2, R28, R31, RZ ;  /* 0x0000001f1c027219 */ /* 0x000fe200000006ff */
[----:B------:R-:W-:Y:S01]  /*1220*/  @P1 IMAD R20, R21, R24, R6 ;  /* 0x0000001815141224 */ /* 0x000fe200078e0206 */
[----:B------:R-:W-:Y:S01]  /*1230*/  LOP3.LUT R15, R34, R15, RZ, 0xc0, !PT ;  /* 0x0000000f220f7212 */ /* 0x000fe200078ec0ff */
[----:B------:R-:W-:Y:S01]  /*1240*/  IMAD.MOV R9, RZ, RZ, -R7 ;  /* 0x000000ffff097224 */ /* 0x000fe200078e0a07 */
[----:B------:R-:W-:Y:S01]  /*1250*/  LOP3.LUT R8, R25, R8, RZ, 0xc0, !PT ;  /* 0x0000000819087212 */ /* 0x000fe200078ec0ff */
[----:B------:R-:W-:Y:S02]  /*1260*/  IMAD.MOV.U32 R6, RZ, RZ, 0x1 ;  /* 0x00000001ff067424 */ /* 0x000fe400078e00ff */
[----:B------:R-:W-:Y:S02]  /*1270*/  IMAD R15, R2, R7, R15 ;  /* 0x00000007020f7224 */ /* 0x000fe400078e020f */
[----:B0-----:R-:W-:-:S02]  /*1280*/  IMAD R2, R9, R26, R36 ;  /* 0x0000001a09027224 */ /* 0x001fc400078e0224 */
[----:B----4-:R-:W-:Y:S02]  /*1290*/  IMAD R19, R15, R29, R20 ;  /* 0x0000001d0f137224 */ /* 0x010fe400078e0214 */
[--C-:B------:R-:W-:Y:S01]  /*12a0*/  IMAD R2, R2, R27, R8.reuse ;  /* 0x0000001b02027224 */ /* 0x100fe200078e0208 */
[----:B------:R-:W-:-:S04]  /*12b0*/  PRMT R8, R6, 0x7610, R8 ;  /* 0x0000761006087816 */ /* 0x000fc80000000008 */
[----:B------:R-:W-:Y:S02]  /*12c0*/  SEL R22, R2, R19, !P1 ;  /* 0x0000001302167207 */ /* 0x000fe40004800000 */
[----:B------:R-:W-:Y:S01]  /*12d0*/  SEL R19, R19, R2, !P1 ;  /* 0x0000000213137207 */ /* 0x000fe20004800000 */
[----:B------:R-:W-:-:S07]  /*12e0*/  IMAD.MOV.U32 R2, RZ, RZ, R30 ;  /* 0x000000ffff027224 */ /* 0x000fce00078e001e */
.L_x_12:
[----:B------:R-:W-:Y:S05]  /*12f0*/  @!P3 BRA `(.L_x_15) ;  /* 0x00000000000cb947 */ /* 0x000fea0003800000 */
[----:B------:R-:W-:Y:S01]  /*1300*/  UCGABAR_WAIT ;  /* 0x0000000000007dc7 */ /* 0x000fe20008000000 */
[----:B------:R-:W-:Y:S01]  /*1310*/  CCTL.IVALL ;  /* 0x00000000ff00798f */ /* 0x000fe20002000000 */
[----:B------:R-:W-:Y:S05]  /*1320*/  BRA `(.L_x_16) ;  /* 0x0000000000047947 */ /* 0x000fea0003800000 */
.L_x_15:
[----:B------:R-:W-:Y:S06]  /*1330*/  BAR.SYNC.DEFER_BLOCKING 0x0 ;  /* 0x0000000000007b1d */ /* 0x000fec0000010000 */
.L_x_16:
[----:B------:R-:W-:Y:S05]  /*1340*/  @!P2 BRA `(.L_x_17) ;  /* 0x00000090008ca947 */ /* 0x000fea0003800000 */
[----:B------:R-:W-:-:S13]  /*1350*/  ISETP.GT.U32.AND P0, PT, R35, 0x1, PT ;  /* 0x000000012300780c */ /* 0x000fda0003f04070 */
[----:B------:R-:W-:Y:S05]  /*1360*/  @P0 EXIT ;  /* 0x000000000000094d */ /* 0x000fea0003800000 */
.L_x_18:
[----:B------:R-:W-:-:S08]  /*1370*/  NOP ;  /* 0x0000000000007918 */ /* 0x000fd00000000000 */
[----:B------:R-:W1:Y:S02]  /*1380*/  USETMAXREG.TRY_ALLOC.CTAPOOL UP0, 0xe8 ;  /* 0x000000e8000079c8 */ /* 0x000e640008000600 */
[----:B-1----:R-:W-:-:S13]  /*1390*/  PLOP3.LUT P0, PT, PT, PT, UP0, 0x80, 0x0 ;  /* 0x000000000000781c */ /* 0x002fda0003f0f008 */
[----:B------:R-:W-:Y:S05]  /*13a0*/  @!P0 BRA `(.L_x_18) ;  /* 0xfffffffc00f08947 */ /* 0x000fea000383ffff */
[----:B------:R-:W-:-:S13]  /*13b0*/  LOP3.LUT P0, RZ, R8, 0xff, RZ, 0xc0, !PT ;  /* 0x000000ff08ff7812 */ /* 0x000fda000780c0ff */
[----:B------:R-:W-:Y:S05]  /*13c0*/  @!P0 EXIT ;  /* 0x000000000000894d */ /* 0x000fea0003800000 */
[----:B------:R-:W1:Y:S01]  /*13d0*/  S2UR UR4, SR_CgaCtaId ;  /* 0x00000000000479c3 */ /* 0x000e620000008800 */
[----:B--2---:R-:W-:Y:S01]  /*13e0*/  VIADD R0, R0, 0xffffffff ;  /* 0xffffffff00007836 */ /* 0x004fe20000000000 */
[CC--:B------:R-:W-:Y:S01]  /*13f0*/  LEA.HI R4, R14.reuse, R3.reuse, RZ, 0x2 ;  /* 0x000000030e047211 */ /* 0x0c0fe200078f10ff */
[----:B------:R-:W-:Y:S01]  /*1400*/  UMOV UR41, 0x400 ;  /* 0x0000040000297882 */ /* 0x000fe20000000000 */
[----:B------:R-:W-:Y:S01]  /*1410*/  LEA.HI R14, R14, R3, RZ, 0x5 ;  /* 0x000000030e0e7211 */ /* 0x000fe200078f28ff */
[----:B------:R-:W-:Y:S01]  /*1420*/  UISETP.LT.AND UP0, UPT, UR40, 0x1, UPT ;  /* 0x000000012800788c */ /* 0x000fe2000bf01270 */
[----:B------:R-:W-:Y:S01]  /*1430*/  R2UR UR42, R0 ;  /* 0x00000000002a72ca */ /* 0x000fe200000e0000 */
[----:B------:R-:W-:Y:S01]  /*1440*/  USHF.L.U32 UR44, UR40, 0x1, URZ ;  /* 0x00000001282c7899 */ /* 0x000fe2000800063f */
[--C-:B------:R-:W-:Y:S01]  /*1450*/  SHF.R.S32.HI R156, RZ, 0x2, R4.reuse ;  /* 0x00000002ff9c7819 */ /* 0x100fe20000011404 */
[----:B------:R-:W-:Y:S01]  /*1460*/  USEL UR43, UR40, 0x1, UP0 ;  /* 0x00000001282b7887 */ /* 0x000fe20008000000 */
[----:B------:R-:W-:-:S02]  /*1470*/  SHF.R.S32.HI R5, RZ, 0x1f, R4 ;  /* 0x0000001fff057819 */ /* 0x000fc40000011404 */
[----:B------:R-:W-:Y:S01]  /*1480*/  LOP3.LUT R158, R4, 0xfffffffc, RZ, 0xc0, !PT ;  /* 0xfffffffc049e7812 */ /* 0x000fe200078ec0ff */
[----:B------:R-:W-:Y:S01]  /*1490*/  UIADD3 UR43, -UR43, UR40, URZ ;  /* 0x000000282b2b7290 */ /* 0x000fe2000fffe13f */
[----:B------:R-:W-:Y:S02]  /*14a0*/  LEA.HI R5, R5, R156, RZ, 0x3 ;  /* 0x0000009c05057211 */ /* 0x000fe400078f18ff */
[----:B------:R-:W-:Y:S01]  /*14b0*/  ISETP.NE.AND P0, PT, R0, RZ, PT ;  /* 0x000000ff0000720c */ /* 0x000fe20003f05270 */
[----:B------:R-:W-:Y:S01]  /*14c0*/  IMAD.IADD R158, R3, 0x1, -R158 ;  /* 0x00000001039e7824 */ /* 0x000fe200078e0a9e */
[----:B------:R-:W-:Y:S01]  /*14d0*/  LOP3.LUT R5, R5, 0xfffffff8, RZ, 0xc0, !PT ;  /* 0xfffffff805057812 */ /* 0x000fe200078ec0ff */
[----:B------:R-:W-:Y:S01]  /*14e0*/  USHF.L.U32 UR42, UR42, 0x3, URZ ;  /* 0x000000032a2a7899 */ /* 0x000fe2000800063f */
[----:B------:R-:W-:Y:S02]  /*14f0*/  LOP3.LUT R174, R16, 0x1, RZ, 0xfc, !PT ;  /* 0x0000000110ae7812 */ /* 0x000fe400078efcff */
[----:B------:R-:W-:Y:S01]  /*1500*/  SEL R175, RZ, 0x1, P0 ;  /* 0x00000001ffaf7807 */ /* 0x000fe20000000000 */
[----:B------:R-:W-:Y:S01]  /*1510*/  IMAD.IADD R156, R156, 0x1, -R5 ;  /* 0x000000019c9c7824 */ /* 0x000fe200078e0a05 */
[----:B-1----:R-:W-:Y:S01]  /*1520*/  ULEA UR41, UR4, UR41, 0x18 ;  /* 0x0000002904297291 */ /* 0x002fe2000f8ec03f */
[----:B------:R-:W-:Y:S01]  /*1530*/  SHF.R.S32.HI R5, RZ, 0x5, R14 ;  /* 0x00000005ff057819 */ /* 0x000fe2000001140e */
[----:B------:R-:W-:Y:S01]  /*1540*/  IMAD.U32 R160, RZ, RZ, UR42 ;  /* 0x0000002affa07e24 */ /* 0x000fe2000f8e00ff */
[----:B------:R-:W-:Y:S01]  /*1550*/  ULDC UR4, c[0x0][0x284] ;  /* 0x0000a10000047ab9 */ /* 0x000fe20000000800 */
[----:B------:R-:W-:Y:S01]  /*1560*/  UIADD3 UR45, UR41, 0x40, URZ ;  /* 0x00000040292d7890 */ /* 0x000fe2000fffe03f */
[--C-:B------:R-:W-:Y:S01]  /*1570*/  SHF.R.S32.HI R157, RZ, 0x1f, R156.reuse ;  /* 0x0000001fff9d7819 */ /* 0x100fe2000001149c */
[----:B------:R-:W-:Y:S01]  /*1580*/  IMAD R163, R5, -0x10, -R156 ;  /* 0xfffffff005a37824 */ /* 0x000fe200078e0a9c */
[----:B------:R-:W-:-:S02]  /*1590*/  LOP3.LUT R162, R160, 0x8, RZ, 0xc0, !PT ;  /* 0x00000008a0a27812 */ /* 0x000fc400078ec0ff */
[----:B------:R-:W-:Y:S01]  /*15a0*/  LOP3.LUT R160, R160, 0x8, RZ, 0xc, !PT ;  /* 0x00000008a0a07812 */ /* 0x000fe200078e0cff */
[----:B------:R-:W-:Y:S01]  /*15b0*/  IMAD.U32 R159, RZ, RZ, UR45 ;  /* 0x0000002dff9f7e24 */ /* 0x000fe2000f8e00ff */
[----:B------:R-:W-:Y:S01]  /*15c0*/  LOP3.LUT R162, R162, 0x18, RZ, 0x3c, !PT ;  /* 0x00000018a2a27812 */ /* 0x000fe200078e3cff */
[----:B------:R-:W-:-:S04]  /*15d0*/  IMAD.WIDE R156, R5, 0x10, R156 ;  /* 0x00000010059c7825 */ /* 0x000fc800078e029c */
[----:B------:R-:W-:Y:S02]  /*15e0*/  VIADD R161, R159, UR42 ;  /* 0x0000002a9fa17c36 */ /* 0x000fe40008000000 */
[----:B------:R-:W-:-:S07]  /*15f0*/  VIADD R163, R163, UR4 ;  /* 0x00000004a3a37c36 */ /* 0x000fce0008000000 */
.L_x_294:
[----:B------:R-:W-:Y:S01]  /*1600*/  SHF.L.U32 R0, R175, 0x1f, RZ ;  /* 0x0000001faf007819 */ /* 0x000fe200000006ff */
[----:B------:R-:W-:Y:S02]  /*1610*/  ULDC UR4, c[0x0][0x28c] ;  /* 0x0000a30000047ab9 */ /* 0x000fe40000000800 */
[----:B------:R-:W-:Y:S01]  /*1620*/  ISETP.LT.AND P1, PT, RZ, UR4, PT ;  /* 0x00000004ff007c0c */ /* 0x000fe2000bf21270 */
[----:B------:R-:W1:Y:S02]  /*1630*/  SYNCS.PHASECHK.TRANS64.TRYWAIT P0, [R159+UR42], R0 ;  /* 0x000000009f0075a7 */ /* 0x000e64000800016a */
[----:B-1-34-:R-:W-:Y:S10]  /*1640*/  @!P0 BRA `(.L_x_19) ;  /* 0x0000009c00bc8947 */ /* 0x01aff40003800000 */
.L_x_315:
[----:B------:R-:W-:Y:S05]  /*1650*/  @P1 BRA `(.L_x_20) ;  /* 0x0000000000401947 */ /* 0x000fea0003800000 */
[----:B-1----:R-:W-:Y:S01]  /*1660*/  MOV R0, 0x0 ;  /* 0x0000000000007802 */ /* 0x002fe20000000f00 */
[----:B------:R-:W-:Y:S01]  /*1670*/  ULDC.64 UR4, c[0x4][0x68] ;  /* 0x01001a0000047ab9 */ /* 0x000fe20000000a00 */
[----:B------:R-:W-:Y:S01]  /*1680*/  ULDC.64 UR6, c[0x4][0x8] ;  /* 0x0100020000067ab9 */ /* 0x000fe20000000a00 */
[----:B------:R-:W-:Y:S01]  /*1690*/  IMAD.U32 R4, RZ, RZ, UR4 ;  /* 0x00000004ff047e24 */ /* 0x000fe2000f8e00ff */
[----:B------:R1:W2:Y:S01]  /*16a0*/  LDC.64 R14, c[0x4][R0] ;  /* 0x01000000000e7b82 */ /* 0x0002a20000000a00 */
[----:B------:R-:W-:Y:S01]  /*16b0*/  IMAD.U32 R5, RZ, RZ, UR5 ;  /* 0x00000005ff057e24 */ /* 0x000fe2000f8e00ff */
[----:B------:R-:W-:Y:S01]  /*16c0*/  ULDC.64 UR4, c[0x4][0x70] ;  /* 0x01001c0000047ab9 */ /* 0x000fe20000000a00 */
[----:B------:R-:W-:Y:S02]  /*16d0*/  IMAD.U32 R10, RZ, RZ, UR6 ;  /* 0x00000006ff0a7e24 */ /* 0x000fe4000f8e00ff */
[----:B------:R-:W-:Y:S02]  /*16e0*/  IMAD.U32 R6, RZ, RZ, UR4 ;  /* 0x00000004ff067e24 */ /* 0x000fe4000f8e00ff */
[----:B------:R-:W-:-:S02]  /*16f0*/  IMAD.U32 R7, RZ, RZ, UR5 ;  /* 0x00000005ff077e24 */ /* 0x000fc4000f8e00ff */
[----:B------:R-:W-:Y:S02]  /*1700*/  IMAD.U32 R11, RZ, RZ, UR7 ;  /* 0x00000007ff0b7e24 */ /* 0x000fe4000f8e00ff */
[----:B------:R-:W-:Y:S02]  /*1710*/  IMAD.MOV.U32 R8, RZ, RZ, 0x1e1 ;  /* 0x000001e1ff087424 */ /* 0x000fe400078e00ff */
[----:B0-----:R-:W-:Y:S02]  /*1720*/  IMAD.MOV.U32 R12, RZ, RZ, 0x1 ;  /* 0x00000001ff0c7424 */ /* 0x001fe400078e00ff */
[----:B-1----:R-:W-:-:S07]  /*1730*/  IMAD.MOV.U32 R13, RZ, RZ, RZ ;  /* 0x000000ffff0d7224 */ /* 0x002fce00078e00ff */
[----:B------:R-:W-:-:S07]  /*1740*/  LEPC R20, `(.L_x_20) ;  /* 0x000000001014794e */ /* 0x000fce0000000000 */
[----:B--2--5:R-:W-:Y:S05]  /*1750*/  CALL.ABS.NOINC R14 ;  /* 0x000000000e007343 */ /* 0x024fea0003c00000 */
.L_x_20:
[----:B------:R-:W-:-:S13]  /*1760*/  ISETP.NE.AND P0, PT, R174, 0x3, PT ;  /* 0x00000003ae00780c */ /* 0x000fda0003f05270 */
[----:B------:R-:W-:Y:S05]  /*1770*/  @!P0 BRA `(.L_x_21) ;  /* 0x0000000000048947 */ /* 0x000fea0003800000 */
[----:B------:R-:W-:Y:S01]  /*1780*/  BPT.TRAP 0x1 ;  /* 0x000000040000795c */ /* 0x000fe20000300000 */
.L_x_21:
[----:B------:R-:W-:Y:S02]  /*1790*/  IMAD.U32 R3, RZ, RZ, UR38 ;  /* 0x00000026ff037e24 */ /* 0x000fe4000f8e00ff */
[----:B-1----:R-:W-:-:S03]  /*17a0*/  IMAD.U32 R0, RZ, RZ, UR39 ;  /* 0x00000027ff007e24 */ /* 0x002fc6000f8e00ff */
[----:B------:R-:W-:Y:S02]  /*17b0*/  LEA R3, R3, UR41, 0x3 ;  /* 0x0000002903037c11 */ /* 0x000fe4000f8e18ff */
[----:B------:R-:W-:-:S04]  /*17c0*/  SHF.L.U32 R0, R0, 0x1f, RZ ;  /* 0x0000001f00007819 */ /* 0x000fc800000006ff */
[----:B------:R1:W2:Y:S01]  /*17d0*/  SYNCS.PHASECHK.TRANS64.TRYWAIT P1, [R3+URZ], R0 ;  /* 0x00000000030075a7 */ /* 0x0002a2000802017f */
[----:B------:R-:W-:Y:S05]  /*17e0*/  @!P0 BRA `(.L_x_22) ;  /* 0x0000000000048947 */ /* 0x000fea0003800000 */
[----:B------:R-:W-:Y:S01]  /*17f0*/  BPT.TRAP 0x1 ;  /* 0x000000040000795c */ /* 0x000fe20000300000 */
.L_x_22:
[----:B------:R-:W-:-:S05]  /*1800*/  IMAD.U32 R4, RZ, RZ, UR43 ;  /* 0x0000002bff047e24 */ /* 0x000fca000f8e00ff */
[----:B------:R-:W-:Y:S01]  /*1810*/  ISETP.GE.AND P2, PT, R4, 0x1, PT ;  /* 0x000000010400780c */ /* 0x000fe20003f46270 */
[----:B--2---:R-:W-:-:S12]  /*1820*/  @P1 BRA `(.L_x_23) ;  /* 0x0000000000081947 */ /* 0x004fd80003800000 */
[----:B------:R-:W2:Y:S02]  /*1830*/  SYNCS.PHASECHK.TRANS64.TRYWAIT P1, [R3+URZ], R0 ;  /* 0x00000000030075a7 */ /* 0x000ea4000802017f */
[----:B--2---:R-:W-:Y:S05]  /*1840*/  @!P1 BRA `(.L_x_24) ;  /* 0x0000009c00509947 */ /* 0x004fea0003800000 */
.L_x_23:
[----:B------:R-:W-:Y:S05]  /*1850*/  WARPSYNC.ALL ;  /* 0x0000000000007948 */ /* 0x000fea0003800000 */
[----:B------:R-:W-:Y:S01]  /*1860*/  UIADD3 UR4, UR41, 0x100, URZ ;  /* 0x0000010029047890 */ /* 0x000fe2000fffe03f */
[----:B------:R-:W-:Y:S01]  /*1870*/  WARPGROUP.ARRIVE ;  /* 0x00000000000079c5 */ /* 0x000fe20000000000 */
[----:B------:R-:W-:Y:S02]  /*1880*/  UIADD3 UR5, UR41, 0x6100, URZ ;  /* 0x0000610029057890 */ /* 0x000fe4000fffe03f */
[----:B------:R-:W-:Y:S02]  /*1890*/  USHF.R.U32.HI UR4, URZ, 0x4, UR4 ;  /* 0x000000043f047899 */ /* 0x000fe40008011604 */
[----:B------:R-:W-:-:S02]  /*18a0*/  USHF.R.U32.HI UR5, URZ, 0x4, UR5 ;  /* 0x000000043f057899 */ /* 0x000fc40008011605 */
[----:B------:R-:W-:Y:S02]  /*18b0*/  ULOP3.LUT UR4, UR4, 0x3fff, URZ, 0xc0, !UPT ;  /* 0x00003fff04047892 */ /* 0x000fe4000f8ec03f */
[----:B------:R-:W-:Y:S02]  /*18c0*/  ULOP3.LUT UR5, UR5, 0x3fff, URZ, 0xc0, !UPT ;  /* 0x00003fff05057892 */ /* 0x000fe4000f8ec03f */
[----:B------:R-:W-:Y:S02]  /*18d0*/  ULOP3.LUT UR8, UR4, 0x10000, URZ, 0xfc, !UPT ;  /* 0x0001000004087892 */ /* 0x000fe4000f8efc3f */
[----:B------:R-:W-:Y:S02]  /*18e0*/  ULOP3.LUT UR9, UR5, 0x10000, URZ, 0xfc, !UPT ;  /* 0x0001000005097892 */ /* 0x000fe4000f8efc3f */
[----:B------:R-:W-:Y:S02]  /*18f0*/  ULEA UR10, UR38, UR8, 0x9 ;  /* 0x00000008260a7291 */ /* 0x000fe4000f8e483f */
[----:B------:R-:W-:Y:S01]  /*1900*/  ULEA UR11, UR38, UR9, 0xb ;  /* 0x00000009260b7291 */ /* 0x000fe2000f8e583f */
[----:B------:R-:W-:Y:S01]  /*1910*/  UMOV UR5, 0x40000040 ;  /* 0x4000004000057882 */ /* 0x000fe20000000000 */
[----:B------:R-:W-:-:S03]  /*1920*/  UMOV UR7, 0x40000040 ;  /* 0x4000004000077882 */ /* 0x000fc60000000000 */
[----:B------:R-:W-:Y:S02]  /*1930*/  UMOV UR4, UR10 ;  /* 0x0000000a00047c82 */ /* 0x000fe40008000000 */
[----:B------:R-:W-:Y:S02]  /*1940*/  UMOV UR6, UR11 ;  /* 0x0000000b00067c82 */ /* 0x000fe40008000000 */
[----:B------:R-:W-:Y:S01]  /*1950*/  HGMMA.64x256x16.F32 R24, gdesc[UR4], RZ, !UPT, gsb0 ;  /* 0x03e00000041879f0 */ /* 0x000fe2000c0008ff */
[----:B------:R-:W-:Y:S02]  /*1960*/  UIADD3 UR4, UR10, 0x2, URZ ;  /* 0x000000020a047890 */ /* 0x000fe4000fffe03f */
[----:B------:R-:W-:Y:S01]  /*1970*/  UIADD3 UR6, UR11, 0x2, URZ ;  /* 0x000000020b067890 */ /* 0x000fe2000fffe03f */
[----:B------:R-:W-:Y:S01]  /*1980*/  UMOV UR5, 0x40000040 ;  /* 0x4000004000057882 */ /* 0x000fe20000000000 */
[----:B------:R-:W-:Y:S01]  /*1990*/  UMOV UR7, 0x40000040 ;  /* 0x4000004000077882 */ /* 0x000fe20000000000 */
[----:B------:R-:W-:-:S02]  /*19a0*/  WARPGROUP.DEPBAR.LE gsb0, 0x0 ;  /* 0x00008000000079c5 */ /* 0x000fc40000010000 */
[----:B------:R-:W-:-:S15]  /*19b0*/  WARPGROUP.ARRIVE ;  /* 0x00000000000079c5 */ /* 0x000fde0000000000 */
[----:B------:R-:W-:-:S05]  /*19c0*/  NOP ;  /* 0x0000000000007918 */ /* 0x000fca0000000000 */
[----:B------:R-:W-:Y:S01]  /*19d0*/  HGMMA.64x256x16.F32 R24, gdesc[UR4], R24, gsb0 ;  /* 0x03e00000041879f0 */ /* 0x000fe20008000818 */
[----:B------:R-:W-:Y:S02]  /*19e0*/  UIADD3 UR4, UR10, 0x4, URZ ;  /* 0x000000040a047890 */ /* 0x000fe4000fffe03f */
[----:B------:R-:W-:Y:S01]  /*19f0*/  UIADD3 UR6, UR11, 0x4, URZ ;  /* 0x000000040b067890 */ /* 0x000fe2000fffe03f */
[----:B------:R-:W-:Y:S01]  /*1a00*/  UMOV UR5, 0x40000040 ;  /* 0x4000004000057882 */ /* 0x000fe20000000000 */
[----:B------:R-:W-:Y:S01]  /*1a10*/  UMOV UR7, 0x40000040 ;  /* 0x4000004000077882 */ /* 0x000fe20000000000 */
[----:B------:R-:W-:Y:S02]  /*1a20*/  WARPGROUP.DEPBAR.LE gsb0, 0x0 ;  /* 0x00008000000079c5 */ /* 0x000fe40000010000 */
        /* <DEDUP_REMOVED lines=10> */
[----:B------:R-:W-:Y:S03]  /*1ad0*/  HGMMA.64x256x16.F32 R24, gdesc[UR4], R24, gsb0 ;  /* 0x03e00000041879f0 */ /* 0x000fe60008000818 */
[----:B------:R-:W-:Y:S02]  /*1ae0*/  WARPGROUP.DEPBAR.LE gsb0, 0x0 ;  /* 0x00008000000079c5 */ /* 0x000fe40000010000 */
[----:B------:R-:W-:Y:S05]  /*1af0*/  @!P2 BRA `(.L_x_25) ;  /* 0x000000040020a947 */ /* 0x000fea0003800000 */
[----:B------:R-:W-:Y:S01]  /*1b00*/  UIADD3 UR4, UR38, 0x1, URZ ;  /* 0x0000000126047890 */ /* 0x000fe2000fffe03f */
[----:B-12---:R-:W-:Y:S02]  /*1b10*/  IMAD.U32 R0, RZ, RZ, UR43 ;  /* 0x0000002bff007e24 */ /* 0x006fe4000f8e00ff */
[----:B------:R-:W-:Y:S01]  /*1b20*/  IMAD.U32 R3, RZ, RZ, UR38 ;  /* 0x00000026ff037e24 */ /* 0x000fe2000f8e00ff */
[----:B------:R-:W-:-:S04]  /*1b30*/  UISETP.NE.AND UP0, UPT, UR4, 0x3, UPT ;  /* 0x000000030400788c */ /* 0x000fc8000bf05270 */
[----:B------:R-:W-:Y:S02]  /*1b40*/  USEL UR5, URZ, 0x1, UP0 ;  /* 0x000000013f057887 */ /* 0x000fe40008000000 */
[----:B------:R-:W-:Y:S02]  /*1b50*/  USEL UR10, UR4, URZ, UP0 ;  /* 0x0000003f040a7287 */ /* 0x000fe40008000000 */
[----:B------:R-:W-:-:S06]  /*1b60*/  ULOP3.LUT UR5, UR39, UR5, URZ, 0x3c, !UPT ;  /* 0x0000000527057292 */ /* 0x000fcc000f8e3c3f */
[----:B------:R-:W-:-:S07]  /*1b70*/  IMAD.U32 R6, RZ, RZ, UR5 ;  /* 0x00000005ff067e24 */ /* 0x000fce000f8e00ff */
.L_x_32:
[----:B------:R-:W-:Y:S05]  /*1b80*/  @!P0 BRA `(.L_x_26) ;  /* 0x0000000000048947 */ /* 0x000fea0003800000 */
[----:B------:R-:W-:Y:S01]  /*1b90*/  BPT.TRAP 0x1 ;  /* 0x000000040000795c */ /* 0x000fe20000300000 */
.L_x_26:
[----:B------:R-:W-:Y:S01]  /*1ba0*/  ULEA UR4, UR10, UR41, 0x3 ;  /* 0x000000290a047291 */ /* 0x000fe2000f8e183f */
[----:B------:R-:W-:-:S08]  /*1bb0*/  SHF.L.U32 R4, R6, 0x1f, RZ ;  /* 0x0000001f06047819 */ /* 0x000fd000000006ff */
[----:B------:R1:W2:Y:S01]  /*1bc0*/  SYNCS.PHASECHK.TRANS64.TRYWAIT P1, [UR4], R4 ;  /* 0x00000004ff0075a7 */ /* 0x0002a20008020144 */
[----:B------:R-:W-:Y:S05]  /*1bd0*/  @!P0 BRA `(.L_x_27) ;  /* 0x0000000000048947 */ /* 0x000fea0003800000 */
[----:B------:R-:W-:Y:S01]  /*1be0*/  BPT.TRAP 0x1 ;  /* 0x000000040000795c */ /* 0x000fe20000300000 */
.L_x_27:
[----:B--2---:R-:W-:Y:S05]  /*1bf0*/  @P1 BRA `(.L_x_28) ;  /* 0x0000000000081947 */ /* 0x004fea0003800000 */
[----:B------:R-:W2:Y:S02]  /*1c00*/  SYNCS.PHASECHK.TRANS64.TRYWAIT P1, [UR4], R4 ;  /* 0x00000004ff0075a7 */ /* 0x000ea40008020144 */
[----:B--2---:R-:W-:Y:S05]  /*1c10*/  @!P1 BRA `(.L_x_29) ;  /* 0x0000009800709947 */ /* 0x004fea0003800000 */
.L_x_28:
[----:B------:R-:W-:Y:S01]  /*1c20*/  ULEA UR11, UR10, UR8, 0x9 ;  /* 0x000000080a0b7291 */ /* 0x000fe2000f8e483f */
[----:B------:R-:W-:Y:S01]  /*1c30*/  WARPGROUP.ARRIVE ;  /* 0x00000000000079c5 */ /* 0x000fe20000000000 */
[----:B------:R-:W-:Y:S01]  /*1c40*/  ULEA UR12, UR10, UR9, 0xb ;  /* 0x000000090a0c7291 */ /* 0x000fe2000f8e583f */
[----:B------:R-:W-:Y:S01]  /*1c50*/  UMOV UR5, 0x40000040 ;  /* 0x4000004000057882 */ /* 0x000fe20000000000 */
[----:B------:R-:W-:-:S03]  /*1c60*/  UMOV UR7, 0x40000040 ;  /* 0x4000004000077882 */ /* 0x000fc60000000000 */
[----:B------:R-:W-:Y:S02]  /*1c70*/  UMOV UR4, UR11 ;  /* 0x0000000b00047c82 */ /* 0x000fe40008000000 */
[----:B------:R-:W-:Y:S02]  /*1c80*/  UMOV UR6, UR12 ;  /* 0x0000000c00067c82 */ /* 0x000fe40008000000 */
[----:B------:R-:W-:Y:S01]  /*1c90*/  HGMMA.64x256x16.F32 R24, gdesc[UR4], R24, gsb0 ;  /* 0x03e00000041879f0 */ /* 0x000fe20008000818 */
        /* <DEDUP_REMOVED lines=26> */
[----:B------:R-:W-:Y:S01]  /*1e40*/  BPT.TRAP 0x1 ;  /* 0x000000040000795c */ /* 0x000fe20000300000 */
.L_x_30:
[----:B------:R-:W-:-:S13]  /*1e50*/  ISETP.NE.AND P1, PT, R155, RZ, PT ;  /* 0x000000ff9b00720c */ /* 0x000fda0003f25270 */
[----:B-12---:R-:W-:-:S05]  /*1e60*/  @P1 LEA R4, R3, UR41, 0x3 ;  /* 0x0000002903041c11 */ /* 0x006fca000f8e18ff */
[----:B------:R-:W-:-:S05]  /*1e70*/  @P1 VIADD R5, R4, 0x18 ;  /* 0x0000001804051836 */ /* 0x000fca0000000000 */
[----:B------:R-:W-:-:S04]  /*1e80*/  @P1 PRMT R5, R152, 0x654, R5 ;  /* 0x0000065498051816 */ /* 0x000fc80000000005 */
[----:B------:R1:W-:Y:S01]  /*1e90*/  @P1 SYNCS.ARRIVE.TRANS64.RED.A1T0 RZ, [R5+URZ], RZ ;  /* 0x000000ff05ff19a7 */ /* 0x0003e2000810043f */
[----:B------:R-:W-:-:S13]  /*1ea0*/  ISETP.GT.U32.AND P1, PT, R16, 0x1, PT ;  /* 0x000000011000780c */ /* 0x000fda0003f24070 */
[----:B-1----:R-:W-:Y:S05]  /*1eb0*/  @P1 BRA `(.L_x_31) ;  /* 0x0000000000041947 */ /* 0x002fea0003800000 */
[----:B------:R-:W-:Y:S01]  /*1ec0*/  BPT.TRAP 0x1 ;  /* 0x000000040000795c */ /* 0x000fe20000300000 */
.L_x_31:
[----:B------:R-:W-:Y:S01]  /*1ed0*/  UIADD3 UR10, UR10, 0x1, URZ ;  /* 0x000000010a0a7890 */ /* 0x000fe2000fffe03f */
[C---:B------:R-:W-:Y:S01]  /*1ee0*/  ISETP.GT.AND P2, PT, R0.reuse, 0x1, PT ;  /* 0x000000010000780c */ /* 0x040fe20003f44270 */
[----:B------:R-:W-:Y:S02]  /*1ef0*/  VIADD R3, R3, 0x1 ;  /* 0x0000000103037836 */ /* 0x000fe40000000000 */
[----:B------:R-:W-:Y:S01]  /*1f00*/  UISETP.NE.AND UP0, UPT, UR10, 0x3, UPT ;  /* 0x000000030a00788c */ /* 0x000fe2000bf05270 */
[----:B------:R-:W-:Y:S02]  /*1f10*/  VIADD R0, R0, 0xffffffff ;  /* 0xffffffff00007836 */ /* 0x000fe40000000000 */
[C---:B------:R-:W-:Y:S01]  /*1f20*/  ISETP.NE.AND P1, PT, R3.reuse, 0x3, PT ;  /* 0x000000030300780c */ /* 0x040fe20003f25270 */
[----:B------:R-:W-:Y:S02]  /*1f30*/  USEL UR4, URZ, 0x1, UP0 ;  /* 0x000000013f047887 */ /* 0x000fe40008000000 */
[----:B------:R-:W-:Y:S01]  /*1f40*/  USEL UR10, UR10, URZ, UP0 ;  /* 0x0000003f0a0a7287 */ /* 0x000fe20008000000 */
[----:B------:R-:W-:-:S03]  /*1f50*/  SEL R3, R3, RZ, P1 ;  /* 0x000000ff03037207 */ /* 0x000fc60000800000 */
[----:B------:R-:W-:Y:S01]  /*1f60*/  LOP3.LUT R6, R6, UR4, RZ, 0x3c, !PT ;  /* 0x0000000406067c12 */ /* 0x000fe2000f8e3cff */
[----:B------:R-:W-:Y:S07]  /*1f70*/  @P2 BRA `(.L_x_32) ;  /* 0xfffffffc00002947 */ /* 0x000fee000383ffff */
.L_x_25:
[----:B-12---:R-:W1:Y:S01]  /*1f80*/  LDC R0, c[0x0][0x28c] ;  /* 0x0000a300ff007b82 */ /* 0x006e620000000800 */
[----:B------:R2:W-:Y:S01]  /*1f90*/  SYNCS.ARRIVE.TRANS64.A1T0 RZ, [R160+UR45], RZ ;  /* 0x000000ffa0ff79a7 */ /* 0x0005e2000810002d */
[----:B-1----:R-:W-:-:S13]  /*1fa0*/  ISETP.GE.AND P1, PT, R0, 0x1, PT ;  /* 0x000000010000780c */ /* 0x002fda0003f26270 */
[----:B--2---:R-:W-:Y:S05]  /*1fb0*/  @!P1 BRA `(.L_x_33) ;  /* 0x0000000000449947 */ /* 0x004fea0003800000 */
[----:B------:R-:W-:Y:S05]  /*1fc0*/  @!P0 BRA `(.L_x_34) ;  /* 0x0000000000048947 */ /* 0x000fea0003800000 */
[----:B------:R-:W-:Y:S01]  /*1fd0*/  BPT.TRAP 0x1 ;  /* 0x000000040000795c */ /* 0x000fe20000300000 */
.L_x_34:
[----:B------:R-:W-:-:S13]  /*1fe0*/  ISETP.NE.AND P0, PT, R155, RZ, PT ;  /* 0x000000ff9b00720c */ /* 0x000fda0003f05270 */
[----:B------:R-:W-:-:S05]  /*1ff0*/  VOTEU.ANY UP0, P0 ;  /* 0x00000000003f7886 */ /* 0x000fca0000000100 */
[----:B------:R-:W-:-:S06]  /*2000*/  @UP0 UIADD3 UR4, UR43, UR38, URZ ;  /* 0x000000262b040290 */ /* 0x000fcc000fffe03f */
[----:B------:R-:W-:Y:S02]  /*2010*/  IMAD.U32 R4, RZ, RZ, UR4 ;  /* 0x00000004ff047e24 */ /* 0x000fe4000f8e00ff */
[----:B------:R-:W-:Y:S02]  /*2020*/  IMAD.U32 R3, RZ, RZ, UR4 ;  /* 0x00000004ff037e24 */ /* 0x000fe4000f8e00ff */
[----:B------:R-:W-:-:S05]  /*2030*/  @P0 IMAD.WIDE.U32 R4, R4, -0x55555555, RZ ;  /* 0xaaaaaaab04040825 */ /* 0x000fca00078e00ff */
[----:B------:R-:W-:-:S05]  /*2040*/  @P0 SHF.R.U32.HI R0, RZ, 0x1, R5 ;  /* 0x00000001ff000819 */ /* 0x000fca0000011605 */
[----:B------:R-:W-:-:S05]  /*2050*/  @P0 IMAD R0, R0, -0x3, R3 ;  /* 0xfffffffd00000824 */ /* 0x000fca00078e0203 */
[----:B------:R-:W-:-:S05]  /*2060*/  @P0 LEA R0, R0, UR41, 0x3 ;  /* 0x0000002900000c11 */ /* 0x000fca000f8e18ff */
[----:B------:R-:W-:-:S05]  /*2070*/  @P0 VIADD R3, R0, 0x18 ;  /* 0x0000001800030836 */ /* 0x000fca0000000000 */
[----:B------:R-:W-:-:S04]  /*2080*/  @P0 PRMT R3, R152, 0x654, R3 ;  /* 0x0000065498030816 */ /* 0x000fc80000000003 */
[----:B------:R1:W-:Y:S01]  /*2090*/  @P0 SYNCS.ARRIVE.TRANS64.RED.A1T0 RZ, [R3+URZ], RZ ;  /* 0x000000ff03ff09a7 */ /* 0x0003e2000810043f */
[----:B------:R-:W-:-:S13]  /*20a0*/  ISETP.GT.U32.AND P0, PT, R16, 0x1, PT ;  /* 0x000000011000780c */ /* 0x000fda0003f04070 */
[----:B-1----:R-:W-:Y:S05]  /*20b0*/  @P0 BRA `(.L_x_33) ;  /* 0x0000000000040947 */ /* 0x002fea0003800000 */
[----:B------:R-:W-:Y:S01]  /*20c0*/  BPT.TRAP 0x1 ;  /* 0x000000040000795c */ /* 0x000fe20000300000 */
.L_x_33:
[----:B------:R-:W-:Y:S01]  /*20d0*/  SHF.L.U32 R0, R175, 0x1f, RZ ;  /* 0x0000001faf007819 */ /* 0x000fe200000006ff */
[----:B------:R-:W-:Y:S01]  /*20e0*/  UIADD3 UR38, UR44, UR38, URZ ;  /* 0x000000262c267290 */ /* 0x000fe2000fffe03f */
[----:B------:R-:W1:Y:S01]  /*20f0*/  LDC R15, c[0x0][0x288] ;  /* 0x0000a200ff0f7b82 */ /* 0x000e620000000800 */
[----:B------:R-:W-:Y:S01]  /*2100*/  UISETP.GE.U32.AND UP1, UPT, UR44, 0x3, UPT ;  /* 0x000000032c00788c */ /* 0x000fe2000bf26070 */
[----:B------:R-:W-:Y:S01]  /*2110*/  IMAD.SHL.U32 R8, R158, 0x2, RZ ;  /* 0x000000029e087824 */ /* 0x000fe200078e00ff */
[----:B------:R-:W-:Y:S02]  /*2120*/  UISETP.GT.U32.AND UP0, UPT, UR38, 0x2, UPT ;  /* 0x000000022600788c */ /* 0x000fe4000bf04070 */
[----:B------:R-:W-:Y:S02]  /*2130*/  UIMAD.WIDE.U32 UR4, UR38, -0x55555555, URZ ;  /* 0xaaaaaaab260478a5 */ /* 0x000fe4000f8e003f */
[----:B------:R-:W-:Y:S01]  /*2140*/  UISETP.LT.U32.AND UP0, UPT, UR44, 0x3, UP0 ;  /* 0x000000032c00788c */ /* 0x000fe20008701070 */
[----:B------:R-:W2:Y:S01]  /*2150*/  SYNCS.PHASECHK.TRANS64.TRYWAIT P0, [R159+UR42+0x10], R0 ;  /* 0x000010009f0075a7 */ /* 0x000ea2000800016a */
[----:B------:R-:W-:Y:S01]  /*2160*/  USHF.R.U32.HI UR4, URZ, 0x1, UR5 ;  /* 0x000000013f047899 */ /* 0x000fe20008011605 */
[----:B------:R-:W-:Y:S01]  /*2170*/  SHF.R.S32.HI R9, RZ, 0x1f, R8 ;  /* 0x0000001fff097819 */ /* 0x000fe20000011408 */
[----:B------:R-:W-:-:S02]  /*2180*/  USEL UR6, URZ, 0x1, !UP0 ;  /* 0x000000013f067887 */ /* 0x000fc4000c000000 */
[----:B------:R-:W-:Y:S02]  /*2190*/  UIMAD UR38, UR4, -0x3, UR38 ;  /* 0xfffffffd042678a4 */ /* 0x000fe4000f8e0226 */
[----:B------:R-:W-:-:S04]  /*21a0*/  ULOP3.LUT UR39, UR39, UR6, URZ, 0x3c, !UPT ;  /* 0x0000000627277292 */ /* 0x000fc8000f8e3c3f */
[----:B------:R-:W-:Y:S01]  /*21b0*/  @UP1 ULOP3.LUT UR39, UR39, 0x1, UR4, 0x78, !UPT ;  /* 0x0000000127271892 */ /* 0x000fe2000f8e7804 */
[----:B-12---:R-:W-:Y:S11]  /*21c0*/  @!P0 BRA `(.L_x_35) ;  /* 0x00000094001c8947 */ /* 0x006ff60003800000 */
.L_x_316:
[----:B------:R-:W-:Y:S01]  /*21d0*/  IMAD.SHL.U32 R14, R19, 0x40, RZ ;  /* 0x00000040130e7824 */ /* 0x000fe200078e00ff */
[----:B------:R-:W-:Y:S01]  /*21e0*/  ULDC UR6, c[0x0][0x284] ;  /* 0x0000a10000067ab9 */ /* 0x000fe20000000800 */
[----:B0-----:R-:W-:Y:S01]  /*21f0*/  IMAD.SHL.U32 R12, R22, 0x100, RZ ;  /* 0x00000100160c7824 */ /* 0x001fe200078e00ff */
[----:B------:R-:W-:Y:S01]  /*2200*/  SHF.R.S32.HI R165, RZ, 0x1f, R2 ;  /* 0x0000001fffa57819 */ /* 0x000fe20000011402 */
[----:B------:R-:W-:Y:S01]  /*2210*/  ULDC.64 UR4, c[0x0][0x5d0] ;  /* 0x0001740000047ab9 */ /* 0x000fe20000000a00 */
[----:B------:R-:W-:Y:S01]  /*2220*/  ISETP.GE.AND P0, PT, R14, UR6, PT ;  /* 0x000000060e007c0c */ /* 0x000fe2000bf06270 */
[----:B------:R-:W-:Y:S01]  /*2230*/  IMAD.WIDE.U32 R4, R2, UR4, R8 ;  /* 0x0000000402047c25 */ /* 0x000fe2000f8e0008 */
[----:B------:R-:W-:Y:S02]  /*2240*/  SHF.R.S32.HI R13, RZ, 0x1f, R12 ;  /* 0x0000001fff0d7819 */ /* 0x000fe4000001140c */
[C---:B------:R-:W-:Y:S01]  /*2250*/  ISETP.GE.OR P0, PT, R12.reuse, R15, P0 ;  /* 0x0000000f0c00720c */ /* 0x040fe20000706670 */
[----:B------:R-:W-:Y:S01]  /*2260*/  IMAD R3, R165, UR4, RZ ;  /* 0x00000004a5037c24 */ /* 0x000fe2000f8e02ff */
[----:B------:R-:W-:-:S03]  /*2270*/  IADD3 R6, P1, R12, R4, RZ ;  /* 0x000000040c067210 */ /* 0x000fc60007f3e0ff */
[----:B------:R-:W-:-:S05]  /*2280*/  IMAD R3, R2, UR5, R3 ;  /* 0x0000000502037c24 */ /* 0x000fca000f8e0203 */
[----:B------:R-:W-:-:S03]  /*2290*/  IADD3.X R7, R13, R5, R3, P1, !PT ;  /* 0x000000050d077210 */ /* 0x000fc60000ffe403 */
[----:B------:R-:W-:Y:S05]  /*22a0*/  @P0 BRA `(.L_x_36) ;  /* 0x0000007c00040947 */ /* 0x000fea0003800000 */
[----:B------:R-:W0:Y:S01]  /*22b0*/  LDC.64 R10, c[0x0][0x5c8] ;  /* 0x00017200ff0a7b82 */ /* 0x000e220000000a00 */
[----:B-----5:R-:W-:Y:S01]  /*22c0*/  FSETP.NEU.AND P1, PT, R154, RZ, PT ;  /* 0x000000ff9a00720b */ /* 0x020fe20003f2d000 */
[----:B------:R-:W-:Y:S01]  /*22d0*/  IMAD R3, R158, -0x2, R15 ;  /* 0xfffffffe9e037824 */ /* 0x000fe200078e020f */
[----:B------:R-:W-:Y:S01]  /*22e0*/  BSSY B0, `(.L_x_36) ;  /* 0x00007bd000007945 */ /* 0x000fe20003800000 */
[----:B------:R-:W-:-:S04]  /*22f0*/  IMAD.WIDE R166, R19, 0x40, R156 ;  /* 0x0000004013a67825 */ /* 0x000fc800078e029c */
[----:B-1----:R-:W-:Y:S02]  /*2300*/  IMAD.IADD R0, R3, 0x1, -R12 ;  /* 0x0000000103007824 */ /* 0x002fe400078e0a0c */
[----:B------:R-:W-:-:S03]  /*2310*/  IMAD.IADD R3, R163, 0x1, -R14 ;  /* 0x00000001a3037824 */ /* 0x000fc600078e0a0e */
[----:B------:R-:W-:-:S04]  /*2320*/  ISETP.GT.AND P0, PT, R0, RZ, PT ;  /* 0x000000ff0000720c */ /* 0x000fc80003f04270 */
[----:B------:R-:W-:Y:S01]  /*2330*/  ISETP.GT.AND P3, PT, R3, RZ, P0 ;  /* 0x000000ff0300720c */ /* 0x000fe20000764270 */
[-C--:B0-----:R-:W-:Y:S02]  /*2340*/  IMAD R4, R167, R10.reuse, RZ ;  /* 0x0000000aa7047224 */ /* 0x081fe400078e02ff */
[----:B------:R-:W-:-:S04]  /*2350*/  IMAD.WIDE.U32 R6, R166, R10, R6 ;  /* 0x0000000aa6067225 */ /* 0x000fc800078e0006 */
[----:B------:R-:W-:-:S04]  /*2360*/  IMAD R5, R166, R11, R4 ;  /* 0x0000000ba6057224 */ /* 0x000fc800078e0204 */
[----:B------:R-:W-:Y:S01]  /*2370*/  IMAD.IADD R181, R7, 0x1, R5 ;  /* 0x0000000107b57824 */ /* 0x000fe200078e0205 */
[----:B------:R-:W-:Y:S06]  /*2380*/  @!P1 BRA `(.L_x_37) ;  /* 0x0000005400a09947 */ /* 0x000fec0003800000 */
[----:B------:R-:W0:Y:S01]  /*2390*/  LDC.64 R20, c[0x0][0x5b8] ;  /* 0x00016e00ff147b82 */ /* 0x000e220000000a00 */
[----:B------:R-:W-:-:S07]  /*23a0*/  ULDC.64 UR4, c[0x0][0x5c0] ;  /* 0x0001700000047ab9 */ /* 0x000fce0000000a00 */
[----:B------:R-:W1:Y:S08]  /*23b0*/  LDC.64 R168, c[0x0][0x5b0] ;  /* 0x00016c00ffa87b82 */ /* 0x000e700000000a00 */
[----:B------:R-:W2:Y:S01]  /*23c0*/  LDC.64 R14, c[0x0][0x5a8] ;  /* 0x00016a00ff0e7b82 */ /* 0x000ea20000000a00 */
[-C--:B0-----:R-:W-:Y:S02]  /*23d0*/  IMAD R7, R165, R20.reuse, RZ ;  /* 0x00000014a5077224 */ /* 0x081fe400078e02ff */
[----:B------:R-:W-:-:S04]  /*23e0*/  IMAD.WIDE.U32 R4, R2, R20, R8 ;  /* 0x0000001402047225 */ /* 0x000fc800078e0008 */
[----:B------:R-:W-:Y:S01]  /*23f0*/  IMAD R177, R2, R21, R7 ;  /* 0x0000001502b17224 */ /* 0x000fe200078e0207 */
[----:B------:R-:W-:Y:S01]  /*2400*/  IADD3 R164, P1, R12, R4, RZ ;  /* 0x000000040ca47210 */ /* 0x000fe20007f3e0ff */
[----:B-1----:R-:W-:-:S03]  /*2410*/  IMAD R4, R167, R168, RZ ;  /* 0x000000a8a7047224 */ /* 0x002fc600078e02ff */
[----:B------:R-:W-:Y:S01]  /*2420*/  IADD3.X R165, R13, R5, R177, P1, !PT ;  /* 0x000000050da57210 */ /* 0x000fe20000ffe4b1 */
[C---:B------:R-:W-:Y:S02]  /*2430*/  IMAD R179, R166.reuse, R169, R4 ;  /* 0x000000a9a6b37224 */ /* 0x040fe400078e0204 */
[----:B------:R-:W-:-:S04]  /*2440*/  IMAD.WIDE.U32 R4, R166, R168, R164 ;  /* 0x000000a8a6047225 */ /* 0x000fc800078e00a4 */
[----:B------:R-:W-:Y:S01]  /*2450*/  IMAD.IADD R5, R5, 0x1, R179 ;  /* 0x0000000105057824 */ /* 0x000fe200078e02b3 */
[----:B--2---:R-:W-:-:S04]  /*2460*/  LEA R170, P1, R4, R14, 0x1 ;  /* 0x0000000e04aa7211 */ /* 0x004fc800078208ff */
[----:B------:R-:W-:-:S05]  /*2470*/  LEA.HI.X R171, R4, R15, R5, 0x1, P1 ;  /* 0x0000000f04ab7211 */ /* 0x000fca00008f0c05 */
[----:B------:R0:W2:Y:S01]  /*2480*/  @P3 LDG.E.LTC128B.U16 R19, desc[UR36][R170.64] ;  /* 0x00000024aa133981 */ /* 0x0000a2000c1e1520 */
[----:B------:R-:W-:Y:S01]  /*2490*/  IMAD.WIDE.U32 R4, R166, R168, R12 ;  /* 0x000000a8a6047225 */ /* 0x000fe200078e000c */
[----:B------:R-:W-:Y:S02]  /*24a0*/  BSSY B1, `(.L_x_38) ;  /* 0x0000014000017945 */ /* 0x000fe40003800000 */
[----:B------:R-:W-:-:S04]  /*24b0*/  IADD3 R172, P1, R8, R4, RZ ;  /* 0x0000000408ac7210 */ /* 0x000fc80007f3e0ff */
[----:B------:R-:W-:Y:S01]  /*24c0*/  IADD3.X R173, R9, R179, R5, P1, !PT ;  /* 0x000000b309ad7210 */ /* 0x000fe20000ffe405 */
[----:B0-----:R-:W-:Y:S01]  /*24d0*/  IMAD.SHL.U32 R170, R168, 0x8, RZ ;  /* 0x00000008a8aa7824 */ /* 0x001fe200078e00ff */
[----:B------:R-:W-:Y:S02]  /*24e0*/  LEA R4, P1, R6, UR4, 0x1 ;  /* 0x0000000406047c11 */ /* 0x000fe4000f8208ff */
[----:B------:R-:W-:Y:S01]  /*24f0*/  SHF.L.U64.HI R171, R168, 0x3, R169 ;  /* 0x00000003a8ab7819 */ /* 0x000fe200000102a9 */
[----:B------:R-:W-:Y:S01]  /*2500*/  IMAD.WIDE.U32 R172, R2, R20, R172 ;  /* 0x0000001402ac7225 */ /* 0x000fe200078e00ac */
[----:B------:R-:W-:Y:S02]  /*2510*/  LEA.HI.X R5, R6, UR5, R181, 0x1, P1 ;  /* 0x0000000506057c11 */ /* 0x000fe400088f0cb5 */
[----:B------:R-:W-:Y:S02]  /*2520*/  ISETP.GT.AND P1, PT, R0, 0x1, PT ;  /* 0x000000010000780c */ /* 0x000fe40003f24270 */
[----:B------:R-:W-:-:S02]  /*2530*/  LEA R6, P4, R172, R14, 0x1 ;  /* 0x0000000eac067211 */ /* 0x000fc400078808ff */
[----:B------:R-:W-:Y:S01]  /*2540*/  ISETP.GT.AND P2, PT, R3, RZ, P1 ;  /* 0x000000ff0300720c */ /* 0x000fe20000f44270 */
[----:B--2---:R-:W-:-:S05]  /*2550*/  HADD2.F32 R7, -RZ, R19.H0_H0 ;  /* 0x20000013ff077230 */ /* 0x004fca0000004100 */
[----:B------:R-:W-:-:S04]  /*2560*/  FMUL R7, R7, R154 ;  /* 0x0000009a07077220 */ /* 0x000fc80000400000 */
[----:B------:R-:W-:-:S05]  /*2570*/  FFMA R7, R24, R153, R7 ;  /* 0x0000009918077223 */ /* 0x000fca0000000007 */
[----:B------:R-:W-:Y:S01]  /*2580*/  F2FP.F16.F32.PACK_AB R21, RZ, R7 ;  /* 0x00000007ff15723e */ /* 0x000fe200000000ff */
[----:B------:R-:W-:-:S04]  /*2590*/  IMAD.IADD R7, R177, 0x1, R173 ;  /* 0x00000001b1077824 */ /* 0x000fc800078e02ad */
[----:B------:R0:W-:Y:S01]  /*25a0*/  @P3 STG.E.U16 desc[UR36][R4.64], R21 ;  /* 0x0000001504003986 */ /* 0x0001e2000c101524 */
[----:B------:R-:W-:Y:S01]  /*25b0*/  LEA.HI.X R7, R172, R15, R7, 0x1, P4 ;  /* 0x0000000fac077211 */ /* 0x000fe200020f0c07 */
[----:B------:R-:W-:Y:S06]  /*25c0*/  @!P2 BRA `(.L_x_39) ;  /* 0x000000000004a947 */ /* 0x000fec0003800000 */
[----:B------:R1:W5:Y:S02]  /*25d0*/  LDG.E.LTC128B.U16 R19, desc[UR36][R6.64+0x2] ;  /* 0x0000022406137981 */ /* 0x000364000c1e1520 */
.L_x_39:
[----:B------:R-:W-:Y:S05]  /*25e0*/  BSYNC B1 ;  /* 0x0000000000017941 */ /* 0x000fea0003800000 */
.L_x_38:
[----:B0----5:R-:W-:Y:S01]  /*25f0*/  HADD2.F32 R21, -RZ, R19.H0_H0 ;  /* 0x20000013ff157230 */ /* 0x021fe20000004100 */
[----:B------:R-:W-:Y:S01]  /*2600*/  ISETP.GT.AND P0, PT, R3, 0x8, P0 ;  /* 0x000000080300780c */ /* 0x000fe20000704270 */
[----:B------:R-:W-:-:S04]  /*2610*/  IMAD.WIDE.U32 R170, R166, R168, R170 ;  /* 0x000000a8a6aa7225 */ /* 0x000fc800078e00aa */
[----:B------:R-:W-:Y:S01]  /*2620*/  FMUL R22, R21, R154 ;  /* 0x0000009a15167220 */ /* 0x000fe20000400000 */
[----:B------:R-:W-:Y:S01]  /*2630*/  IMAD.IADD R179, R179, 0x1, R171 ;  /* 0x00000001b3b37824 */ /* 0x000fe200078e02ab */
[----:B------:R-:W-:Y:S02]  /*2640*/  IADD3 R21, P3, R164, R170, RZ ;  /* 0x000000aaa4157210 */ /* 0x000fe40007f7e0ff */
[----:B------:R-:W-:-:S03]  /*2650*/  FFMA R22, R25, R153, R22 ;  /* 0x0000009919167223 */ /* 0x000fc60000000016 */
[----:B------:R-:W-:Y:S01]  /*2660*/  IMAD.X R164, R179, 0x1, R165, P3 ;  /* 0x00000001b3a47824 */ /* 0x000fe200018e06a5 */
[C---:B------:R-:W-:Y:S02]  /*2670*/  LEA R24, P3, R21.reuse, R14, 0x1 ;  /* 0x0000000e15187211 */ /* 0x040fe400078608ff */
[----:B------:R-:W-:Y:S02]  /*2680*/  F2FP.F16.F32.PACK_AB R22, RZ, R22 ;  /* 0x00000016ff16723e */ /* 0x000fe400000000ff */
[----:B------:R-:W-:Y:S02]  /*2690*/  LEA.HI.X R25, R21, R15, R164, 0x1, P3 ;  /* 0x0000000f15197211 */ /* 0x000fe400018f0ca4 */
[----:B------:R-:W-:Y:S02]  /*26a0*/  PRMT R21, R22, 0x7610, R21 ;  /* 0x0000761016157816 */ /* 0x000fe40000000015 */
[----:B------:R-:W-:-:S03]  /*26b0*/  PRMT R22, R19, 0x7610, R22 ;  /* 0x0000761013167816 */ /* 0x000fc60000000016 */
[----:B------:R0:W-:Y:S04]  /*26c0*/  @P2 STG.E.U16 desc[UR36][R4.64+0x2], R21 ;  /* 0x0000021504002986 */ /* 0x0001e8000c101524 */
[----:B------:R-:W2:Y:S01]  /*26d0*/  @P0 LDG.E.LTC128B.U16 R22, desc[UR36][R24.64] ;  /* 0x0000002418160981 */ /* 0x000ea2000c1e1520 */
[----:B------:R-:W-:Y:S01]  /*26e0*/  IADD3 R8, P2, P3, R8, R170, R12 ;  /* 0x000000aa08087210 */ /* 0x000fe20007b5e00c */
[----:B------:R-:W-:Y:S01]  /*26f0*/  BSSY B1, `(.L_x_40) ;  /* 0x0000011000017945 */ /* 0x000fe20003800000 */
[C---:B------:R-:W-:Y:S02]  /*2700*/  SHF.L.U64.HI R11, R10.reuse, 0x4, R11 ;  /* 0x000000040a0b7819 */ /* 0x040fe4000001020b */
[----:B------:R-:W-:Y:S02]  /*2710*/  IADD3.X R9, R9, R179, R13, P2, P3 ;  /* 0x000000b309097210 */ /* 0x000fe400017e640d */
[----:B------:R-:W-:-:S02]  /*2720*/  LEA R10, P2, R10, R4, 0x4 ;  /* 0x000000040a0a7211 */ /* 0x000fc400078420ff */
[----:B------:R-:W-:Y:S01]  /*2730*/  ISETP.GT.AND P1, PT, R3, 0x8, P1 ;  /* 0x000000080300780c */ /* 0x000fe20000f24270 */
[----:B0-----:R-:W-:-:S04]  /*2740*/  IMAD.WIDE.U32 R20, R2, R20, R8 ;  /* 0x0000001402147225 */ /* 0x001fc800078e0008 */
[----:B------:R-:W-:Y:S01]  /*2750*/  IMAD.X R11, R11, 0x1, R5, P2 ;  /* 0x000000010b0b7824 */ /* 0x000fe200010e0605 */
[----:B------:R-:W-:Y:S01]  /*2760*/  LEA R8, P3, R20, R14, 0x1 ;  /* 0x0000000e14087211 */ /* 0x000fe200078608ff */
[----:B------:R-:W-:-:S05]  /*2770*/  IMAD.IADD R2, R177, 0x1, R21 ;  /* 0x00000001b1027824 */ /* 0x000fca00078e0215 */
[----:B------:R-:W-:Y:S01]  /*2780*/  LEA.HI.X R9, R20, R15, R2, 0x1, P3 ;  /* 0x0000000f14097211 */ /* 0x000fe200018f0c02 */
[----:B--2---:R-:W-:-:S05]  /*2790*/  HADD2.F32 R19, -RZ, R22.H0_H0 ;  /* 0x20000016ff137230 */ /* 0x004fca0000004100 */
[----:B------:R-:W-:-:S04]  /*27a0*/  FMUL R19, R19, R154 ;  /* 0x0000009a13137220 */ /* 0x000fc80000400000 */
[----:B------:R-:W-:-:S05]  /*27b0*/  FFMA R19, R26, R153, R19 ;  /* 0x000000991a137223 */ /* 0x000fca0000000013 */
[----:B------:R-:W-:-:S05]  /*27c0*/  F2FP.F16.F32.PACK_AB R19, RZ, R19 ;  /* 0x00000013ff13723e */ /* 0x000fca00000000ff */
[----:B------:R0:W-:Y:S01]  /*27d0*/  @P0 STG.E.U16 desc[UR36][R10.64], R19 ;  /* 0x000000130a000986 */ /* 0x0001e2000c101524 */
[----:B------:R-:W-:Y:S05]  /*27e0*/  @!P1 BRA `(.L_x_41) ;  /* 0x0000000000049947 */ /* 0x000fea0003800000 */
[----:B------:R2:W5:Y:S02]  /*27f0*/  LDG.E.LTC128B.U16 R22, desc[UR36][R8.64+0x2] ;  /* 0x0000022408167981 */ /* 0x000564000c1e1520 */
.L_x_41:
[----:B------:R-:W-:Y:S05]  /*2800*/  BSYNC B1 ;  /* 0x0000000000017941 */ /* 0x000fea0003800000 */
.L_x_40:
[----:B-----5:R-:W-:Y:S01]  /*2810*/  HADD2.F32 R13, -RZ, R22.H0_H0 ;  /* 0x20000016ff0d7230 */ /* 0x020fe20000004100 */
[----:B------:R-:W-:Y:S01]  /*2820*/  ISETP.GT.AND P0, PT, R0, 0x8, PT ;  /* 0x000000080000780c */ /* 0x000fe20003f04270 */
[----:B------:R-:W-:Y:S03]  /*2830*/  BSSY B1, `(.L_x_42) ;  /* 0x0000008000017945 */ /* 0x000fe60003800000 */
[----:B------:R-:W-:Y:S01]  /*2840*/  FMUL R2, R13, R154 ;  /* 0x0000009a0d027220 */ /* 0x000fe20000400000 */
[----:B------:R-:W-:-:S03]  /*2850*/  ISETP.GT.AND P2, PT, R3, RZ, P0 ;  /* 0x000000ff0300720c */ /* 0x000fc60000744270 */
[----:B------:R-:W-:-:S05]  /*2860*/  FFMA R2, R27, R153, R2 ;  /* 0x000000991b027223 */ /* 0x000fca0000000002 */
[----:B------:R-:W-:-:S05]  /*2870*/  F2FP.F16.F32.PACK_AB R2, RZ, R2 ;  /* 0x00000002ff02723e */ /* 0x000fca00000000ff */
[----:B------:R3:W-:Y:S01]  /*2880*/  @P1 STG.E.U16 desc[UR36][R10.64+0x2], R2 ;  /* 0x000002020a001986 */ /* 0x0007e2000c101524 */
[----:B------:R-:W-:Y:S05]  /*2890*/  @!P2 BRA `(.L_x_43) ;  /* 0x000000000004a947 */ /* 0x000fea0003800000 */
[----:B------:R4:W5:Y:S02]  /*28a0*/  LDG.E.LTC128B.U16 R22, desc[UR36][R6.64+0x10] ;  /* 0x0000102406167981 */ /* 0x000964000c1e1520 */
.L_x_43:
[----:B------:R-:W-:Y:S05]  /*28b0*/  BSYNC B1 ;  /* 0x0000000000017941 */ /* 0x000fea0003800000 */
.L_x_42:
        /* <DEDUP_REMOVED lines=10> */
.L_x_45:
[----:B------:R-:W-:Y:S05]  /*2960*/  BSYNC B1 ;  /* 0x0000000000017941 */ /* 0x000fea0003800000 */
.L_x_44:
[----:B0----5:R-:W-:Y:S01]  /*2970*/  HADD2.F32 R13, -RZ, R22.H0_H0 ;  /* 0x20000016ff0d7230 */ /* 0x021fe20000004100 */
[----:B------:R-:W-:Y:S01]  /*2980*/  ISETP.GT.AND P0, PT, R3, 0x8, P0 ;  /* 0x000000080300780c */ /* 0x000fe20000704270 */
[----:B------:R-:W-:Y:S03]  /*2990*/  BSSY B1, `(.L_x_46) ;  /* 0x0000007000017945 */ /* 0x000fe60003800000 */
[----:B---3--:R-:W-:-:S04]  /*29a0*/  FMUL R2, R13, R154 ;  /* 0x0000009a0d027220 */ /* 0x008fc80000400000 */
[----:B------:R-:W-:-:S05]  /*29b0*/  FFMA R2, R29, R153, R2 ;  /* 0x000000991d027223 */ /* 0x000fca0000000002 */
[----:B------:R-:W-:-:S05]  /*29c0*/  F2FP.F16.F32.PACK_AB R2, RZ, R2 ;  /* 0x00000002ff02723e */ /* 0x000fca00000000ff */
[----:B------:R0:W-:Y:S01]  /*29d0*/  @P3 STG.E.U16 desc[UR36][R4.64+0x12], R2 ;  /* 0x0000120204003986 */ /* 0x0001e2000c101524 */
[----:B------:R-:W-:Y:S05]  /*29e0*/  @!P0 BRA `(.L_x_47) ;  /* 0x0000000000048947 */ /* 0x000fea0003800000 */
[----:B------:R3:W5:Y:S02]  /*29f0*/  LDG.E.LTC128B.U16 R22, desc[UR36][R8.64+0x10] ;  /* 0x0000102408167981 */ /* 0x000764000c1e1520 */
.L_x_47:
[----:B------:R-:W-:Y:S05]  /*2a00*/  BSYNC B1 ;  /* 0x0000000000017941 */ /* 0x000fea0003800000 */
.L_x_46:
[----:B-----5:R-:W-:Y:S01]  /*2a10*/  HADD2.F32 R13, -RZ, R22.H0_H0 ;  /* 0x20000016ff0d7230 */ /* 0x020fe20000004100 */
[----:B------:R-:W-:Y:S01]  /*2a20*/  ISETP.GT.AND P1, PT, R3, 0x8, P1 ;  /* 0x000000080300780c */ /* 0x000fe20000f24270 */
[----:B------:R-:W-:Y:S03]  /*2a30*/  BSSY B1, `(.L_x_48) ;  /* 0x0000007000017945 */ /* 0x000fe60003800000 */
[----:B------:R-:W-:-:S04]  /*2a40*/  FMUL R13, R13, R154 ;  /* 0x0000009a0d0d7220 */ /* 0x000fc80000400000 */
[----:B------:R-:W-:-:S05]  /*2a50*/  FFMA R13, R30, R153, R13 ;  /* 0x000000991e0d7223 */ /* 0x000fca000000000d */
[----:B------:R-:W-:-:S05]  /*2a60*/  F2FP.F16.F32.PACK_AB R13, RZ, R13 ;  /* 0x0000000dff0d723e */ /* 0x000fca00000000ff */
[----:B------:R0:W-:Y:S01]  /*2a70*/  @P0 STG.E.U16 desc[UR36][R10.64+0x10], R13 ;  /* 0x0000100d0a000986 */ /* 0x0001e2000c101524 */
[----:B------:R-:W-:Y:S05]  /*2a80*/  @!P1 BRA `(.L_x_49) ;  /* 0x0000000000049947 */ /* 0x000fea0003800000 */
[----:B------:R0:W5:Y:S02]  /*2a90*/  LDG.E.LTC128B.U16 R22, desc[UR36][R8.64+0x12] ;  /* 0x0000122408167981 */ /* 0x000164000c1e1520 */
.L_x_49:
[----:B------:R-:W-:Y:S05]  /*2aa0*/  BSYNC B1 ;  /* 0x0000000000017941 */ /* 0x000fea0003800000 */
.L_x_48:
[----:B0----5:R-:W-:Y:S01]  /*2ab0*/  HADD2.F32 R13, -RZ, R22.H0_H0 ;  /* 0x20000016ff0d7230 */ /* 0x021fe20000004100 */
        /* <DEDUP_REMOVED lines=9> */
.L_x_51:
[----:B------:R-:W-:Y:S05]  /*2b50*/  BSYNC B1 ;  /* 0x0000000000017941 */ /* 0x000fea0003800000 */
.L_x_50:
        /* <DEDUP_REMOVED lines=10> */
.L_x_53:
[----:B------:R-:W-:Y:S05]  /*2c00*/  BSYNC B1 ;  /* 0x0000000000017941 */ /* 0x000fea0003800000 */
.L_x_52:
[----:B0----5:R-:W-:Y:S01]  /*2c10*/  HADD2.F32 R13, -RZ, R22.H0_H0 ;  /* 0x20000016ff0d7230 */ /* 0x021fe20000004100 */
        /* <DEDUP_REMOVED lines=8> */
.L_x_55:
[----:B------:R-:W-:Y:S05]  /*2ca0*/  BSYNC B1 ;  /* 0x0000000000017941 */ /* 0x000fea0003800000 */
.L_x_54:
        /* <DEDUP_REMOVED lines=9> */
.L_x_57:
[----:B------:R-:W-:Y:S05]  /*2d40*/  BSYNC B1 ;  /* 0x0000000000017941 */ /* 0x000fea0003800000 */
.L_x_56:
        /* <DEDUP_REMOVED lines=10> */
.L_x_59:
[----:B------:R-:W-:Y:S05]  /*2df0*/  BSYNC B1 ;  /* 0x0000000000017941 */ /* 0x000fea0003800000 */
.L_x_58:
        /* <DEDUP_REMOVED lines=10> */
.L_x_61:
[----:B------:R-:W-:Y:S05]  /*2ea0*/  BSYNC B1 ;  /* 0x0000000000017941 */ /* 0x000fea0003800000 */
.L_x_60:
        /* <DEDUP_REMOVED lines=9> */
.L_x_63:
[----:B------:R-:W-:Y:S05]  /*2f40*/  BSYNC B1 ;  /* 0x0000000000017941 */ /* 0x000fea0003800000 */
.L_x_62:
        /* <DEDUP_REMOVED lines=9> */
.L_x_65:
[----:B------:R-:W-:Y:S05]  /*2fe0*/  BSYNC B1 ;  /* 0x0000000000017941 */ /* 0x000fea0003800000 */
.L_x_64:
        /* <DEDUP_REMOVED lines=10> */
.L_x_67:
[----:B------:R-:W-:Y:S05]  /*3090*/  BSYNC B1 ;  /* 0x0000000000017941 */ /* 0x000fea0003800000 */
.L_x_66:
        /* <DEDUP_REMOVED lines=10> */
.L_x_69:
[----:B------:R-:W-:Y:S05]  /*3140*/  BSYNC B1 ;  /* 0x0000000000017941 */ /* 0x000fea0003800000 */
.L_x_68:
        /* <DEDUP_REMOVED lines=9> */
.L_x_71:
[----:B------:R-:W-:Y:S05]  /*31e0*/  BSYNC B1 ;  /* 0x0000000000017941 */ /* 0x000fea0003800000 */
.L_x_70:
        /* <DEDUP_REMOVED lines=9> */
.L_x_73:
[----:B------:R-:W-:Y:S05]  /*3280*/  BSYNC B1 ;  /* 0x0000000000017941 */ /* 0x000fea0003800000 */
.L_x_72:
        /* <DEDUP_REMOVED lines=10> */
.L_x_75:
[----:B------:R-:W-:Y:S05]  /*3330*/  BSYNC B1 ;  /* 0x0000000000017941 */ /* 0x000fea0003800000 */
.L_x_74:
        /* <DEDUP_REMOVED lines=10> */
.L_x_77:
[----:B------:R-:W-:Y:S05]  /*33e0*/  BSYNC B1 ;  /* 0x0000000000017941 */ /* 0x000fea0003800000 */
.L_x_76:
        /* <DEDUP_REMOVED lines=9> */
.L_x_79:
[----:B------:R-:W-:Y:S05]  /*3480*/  BSYNC B1 ;  /* 0x0000000000017941 */ /* 0x000fea0003800000 */
.L_x_78:
        /* <DEDUP_REMOVED lines=9> */
.L_x_81:
[----:B------:R-:W-:Y:S05]  /*3520*/  BSYNC B1 ;  /* 0x0000000000017941 */ /* 0x000fea0003800000 */
.L_x_80:
        /* <DEDUP_REMOVED lines=10> */
.L_x_83:
[----:B------:R-:W-:Y:S05]  /*35d0*/  BSYNC B1 ;  /* 0x0000000000017941 */ /* 0x000fea0003800000 */
.L_x_82:
        /* <DEDUP_REMOVED lines=10> */
.L_x_85:
[----:B------:R-:W-:Y:S05]  /*3680*/  BSYNC B1 ;  /* 0x0000000000017941 */ /* 0x000fea0003800000 */
.L_x_84:
        /* <DEDUP_REMOVED lines=9> */
.L_x_87:
[----:B------:R-:W-:Y:S05]  /*3720*/  BSYNC B1 ;  /* 0x0000000000017941 */ /* 0x000fea0003800000 */
.L_x_86:
        /* <DEDUP_REMOVED lines=9> */
.L_x_89:
[----:B------:R-:W-:Y:S05]  /*37c0*/  BSYNC B1 ;  /* 0x0000000000017941 */ /* 0x000fea0003800000 */
.L_x_88:
        /* <DEDUP_REMOVED lines=10> */
.L_x_91:
[----:B------:R-:W-:Y:S05]  /*3870*/  BSYNC B1 ;  /* 0x0000000000017941 */ /* 0x000fea0003800000 */
.L_x_90:
        /* <DEDUP_REMOVED lines=10> */
.L_x_93:
[----:B------:R-:W-:Y:S05]  /*3920*/  BSYNC B1 ;  /* 0x0000000000017941 */ /* 0x000fea0003800000 */
.L_x_92:
        /* <DEDUP_REMOVED lines=9> */
.L_x_95:
[----:B------:R-:W-:Y:S05]  /*39c0*/  BSYNC B1 ;  /* 0x0000000000017941 */ /* 0x000fea0003800000 */
.L_x_94:
        /* <DEDUP_REMOVED lines=9> */
.L_x_97:
[----:B------:R-:W-:Y:S05]  /*3a60*/  BSYNC B1 ;  /* 0x0000000000017941 */ /* 0x000fea0003800000 */
.L_x_96:
        /* <DEDUP_REMOVED lines=10> */
.L_x_99:
[----:B------:R-:W-:Y:S05]  /*3b10*/  BSYNC B1 ;  /* 0x0000000000017941 */ /* 0x000fea0003800000 */
.L_x_98:
        /* <DEDUP_REMOVED lines=10> */
.L_x_101:
[----:B------:R-:W-:Y:S05]  /*3bc0*/  BSYNC B1 ;  /* 0x0000000000017941 */ /* 0x000fea0003800000 */
.L_x_100:
        /* <DEDUP_REMOVED lines=9> */
.L_x_103:
[----:B------:R-:W-:Y:S05]  /*3c60*/  BSYNC B1 ;  /* 0x0000000000017941 */ /* 0x000fea0003800000 */
.L_x_102:
        /* <DEDUP_REMOVED lines=9> */
.L_x_105:
[----:B------:R-:W-:Y:S05]  /*3d00*/  BSYNC B1 ;  /* 0x0000000000017941 */ /* 0x000fea0003800000 */
.L_x_104:
        /* <DEDUP_REMOVED lines=10> */
.L_x_107:
[----:B------:R-:W-:Y:S05]  /*3db0*/  BSYNC B1 ;  /* 0x0000000000017941 */ /* 0x000fea0003800000 */
.L_x_106:
        /* <DEDUP_REMOVED lines=10> */
.L_x_109:
[----:B------:R-:W-:Y:S05]  /*3e60*/  BSYNC B1 ;  /* 0x0000000000017941 */ /* 0x000fea0003800000 */
.L_x_108:
        /* <DEDUP_REMOVED lines=9> */
.L_x_111:
[----:B------:R-:W-:Y:S05]  /*3f00*/  BSYNC B1 ;  /* 0x0000000000017941 */ /* 0x000fea0003800000 */
.L_x_110:
        /* <DEDUP_REMOVED lines=9> */
.L_x_113:
[----:B------:R-:W-:Y:S05]  /*3fa0*/  BSYNC B1 ;  /* 0x0000000000017941 */ /* 0x000fea0003800000 */
.L_x_112:
        /* <DEDUP_REMOVED lines=10> */
.L_x_115:
[----:B------:R-:W-:Y:S05]  /*4050*/  BSYNC B1 ;  /* 0x0000000000017941 */ /* 0x000fea0003800000 */
.L_x_114:
        /* <DEDUP_REMOVED lines=10> */
.L_x_117:
[----:B------:R-:W-:Y:S05]  /*4100*/  BSYNC B1 ;  /* 0x0000000000017941 */ /* 0x000fea0003800000 */
.L_x_116:
        /* <DEDUP_REMOVED lines=9> */
.L_x_119:
[----:B------:R-:W-:Y:S05]  /*41a0*/  BSYNC B1 ;  /* 0x0000000000017941 */ /* 0x000fea0003800000 */
.L_x_118:
        /* <DEDUP_REMOVED lines=9> */
.L_x_121:
[----:B------:R-:W-:Y:S05]  /*4240*/  BSYNC B1 ;  /* 0x0000000000017941 */ /* 0x000fea0003800000 */
.L_x_120:
        /* <DEDUP_REMOVED lines=10> */
.L_x_123:
[----:B------:R-:W-:Y:S05]  /*42f0*/  BSYNC B1 ;  /* 0x0000000000017941 */ /* 0x000fea0003800000 */
.L_x_122:
        /* <DEDUP_REMOVED lines=10> */
.L_x_125:
[----:B------:R-:W-:Y:S05]  /*43a0*/  BSYNC B1 ;  /* 0x0000000000017941 */ /* 0x000fea0003800000 */
.L_x_124:
        /* <DEDUP_REMOVED lines=9> */
.L_x_127:
[----:B------:R-:W-:Y:S05]  /*4440*/  BSYNC B1 ;  /* 0x0000000000017941 */ /* 0x000fea0003800000 */
.L_x_126:
        /* <DEDUP_REMOVED lines=9> */
.L_x_129:
[----:B------:R-:W-:Y:S05]  /*44e0*/  BSYNC B1 ;  /* 0x0000000000017941 */ /* 0x000fea0003800000 */
.L_x_128:
        /* <DEDUP_REMOVED lines=10> */
.L_x_131:
[----:B------:R-:W-:Y:S05]  /*4590*/  BSYNC B1 ;  /* 0x0000000000017941 */ /* 0x000fea0003800000 */
.L_x_130:
        /* <DEDUP_REMOVED lines=10> */
.L_x_133:
[----:B------:R-:W-:Y:S05]  /*4640*/  BSYNC B1 ;  /* 0x0000000000017941 */ /* 0x000fea0003800000 */
.L_x_132:
        /* <DEDUP_REMOVED lines=9> */
.L_x_135:
[----:B------:R-:W-:Y:S05]  /*46e0*/  BSYNC B1 ;  /* 0x0000000000017941 */ /* 0x000fea0003800000 */
.L_x_134:
        /* <DEDUP_REMOVED lines=9> */
.L_x_137:
[----:B------:R-:W-:Y:S05]  /*4780*/  BSYNC B1 ;  /* 0x0000000000017941 */ /* 0x000fea0003800000 */
.L_x_136:
        /* <DEDUP_REMOVED lines=10> */
.L_x_139:
[----:B------:R-:W-:Y:S05]  /*4830*/  BSYNC B1 ;  /* 0x0000000000017941 */ /* 0x000fea0003800000 */
.L_x_138:
        /* <DEDUP_REMOVED lines=10> */
.L_x_141:
[----:B------:R-:W-:Y:S05]  /*48e0*/  BSYNC B1 ;  /* 0x0000000000017941 */ /* 0x000fea0003800000 */
.L_x_140:
        /* <DEDUP_REMOVED lines=9> */
.L_x_143:
[----:B------:R-:W-:Y:S05]  /*4980*/  BSYNC B1 ;  /* 0x0000000000017941 */ /* 0x000fea0003800000 */
.L_x_142:
        /* <DEDUP_REMOVED lines=9> */
.L_x_145:
[----:B------:R-:W-:Y:S05]  /*4a20*/  BSYNC B1 ;  /* 0x0000000000017941 */ /* 0x000fea0003800000 */
.L_x_144:
        /* <DEDUP_REMOVED lines=10> */
.L_x_147:
[----:B------:R-:W-:Y:S05]  /*4ad0*/  BSYNC B1 ;  /* 0x0000000000017941 */ /* 0x000fea0003800000 */
.L_x_146:
        /* <DEDUP_REMOVED lines=10> */
.L_x_149:
[----:B------:R-:W-:Y:S05]  /*4b80*/  BSYNC B1 ;  /* 0x0000000000017941 */ /* 0x000fea0003800000 */
.L_x_148:
        /* <DEDUP_REMOVED lines=9> */
.L_x_151:
[----:B------:R-:W-:Y:S05]  /*4c20*/  BSYNC B1 ;  /* 0x0000000000017941 */ /* 0x000fea0003800000 */
.L_x_150:
        /* <DEDUP_REMOVED lines=9> */
.L_x_153:
[----:B------:R-:W-:Y:S05]  /*4cc0*/  BSYNC B1 ;  /* 0x0000000000017941 */ /* 0x000fea0003800000 */
.L_x_152:
        /* <DEDUP_REMOVED lines=10> */
.L_x_155:
[----:B------:R-:W-:Y:S05]  /*4d70*/  BSYNC B1 ;  /* 0x0000000000017941 */ /* 0x000fea0003800000 */
.L_x_154:
        /* <DEDUP_REMOVED lines=10> */
.L_x_157:
[----:B------:R-:W-:Y:S05]  /*4e20*/  BSYNC B1 ;  /* 0x0000000000017941 */ /* 0x000fea0003800000 */
.L_x_156:
        /* <DEDUP_REMOVED lines=9> */
.L_x_159:
[----:B------:R-:W-:Y:S05]  /*4ec0*/  BSYNC B1 ;  /* 0x0000000000017941 */ /* 0x000fea0003800000 */
.L_x_158:
        /* <DEDUP_REMOVED lines=9> */
.L_x_161:
[----:B------:R-:W-:Y:S05]  /*4f60*/  BSYNC B1 ;  /* 0x0000000000017941 */ /* 0x000fea0003800000 */
.L_x_160:
        /* <DEDUP_REMOVED lines=10> */
.L_x_163:
[----:B------:R-:W-:Y:S05]  /*5010*/  BSYNC B1 ;  /* 0x0000000000017941 */ /* 0x000fea0003800000 */
.L_x_162:
        /* <DEDUP_REMOVED lines=10> */
.L_x_165:
[----:B------:R-:W-:Y:S05]  /*50c0*/  BSYNC B1 ;  /* 0x0000000000017941 */ /* 0x000fea0003800000 */
.L_x_164:
        /* <DEDUP_REMOVED lines=9> */
.L_x_167:
[----:B------:R-:W-:Y:S05]  /*5160*/  BSYNC B1 ;  /* 0x0000000000017941 */ /* 0x000fea0003800000 */
.L_x_166:
        /* <DEDUP_REMOVED lines=9> */
.L_x_169:
[----:B------:R-:W-:Y:S05]  /*5200*/  BSYNC B1 ;  /* 0x0000000000017941 */ /* 0x000fea0003800000 */
.L_x_168:
        /* <DEDUP_REMOVED lines=10> */
.L_x_171:
[----:B------:R-:W-:Y:S05]  /*52b0*/  BSYNC B1 ;  /* 0x0000000000017941 */ /* 0x000fea0003800000 */
.L_x_170:
        /* <DEDUP_REMOVED lines=10> */
.L_x_173:
[----:B------:R-:W-:Y:S05]  /*5360*/  BSYNC B1 ;  /* 0x0000000000017941 */ /* 0x000fea0003800000 */
.L_x_172:
        /* <DEDUP_REMOVED lines=9> */
.L_x_175:
[----:B------:R-:W-:Y:S05]  /*5400*/  BSYNC B1 ;  /* 0x0000000000017941 */ /* 0x000fea0003800000 */
.L_x_174:
        /* <DEDUP_REMOVED lines=9> */
.L_x_177:
[----:B------:R-:W-:Y:S05]  /*54a0*/  BSYNC B1 ;  /* 0x0000000000017941 */ /* 0x000fea0003800000 */
.L_x_176:
        /* <DEDUP_REMOVED lines=10> */
.L_x_179:
[----:B------:R-:W-:Y:S05]  /*5550*/  BSYNC B1 ;  /* 0x0000000000017941 */ /* 0x000fea0003800000 */
.L_x_178:
        /* <DEDUP_REMOVED lines=10> */
.L_x_181:
[----:B------:R-:W-:Y:S05]  /*5600*/  BSYNC B1 ;  /* 0x0000000000017941 */ /* 0x000fea0003800000 */
.L_x_180:
        /* <DEDUP_REMOVED lines=9> */
.L_x_183:
[----:B------:R-:W-:Y:S05]  /*56a0*/  BSYNC B1 ;  /* 0x0000000000017941 */ /* 0x000fea0003800000 */
.L_x_182:
        /* <DEDUP_REMOVED lines=9> */
.L_x_185:
[----:B------:R-:W-:Y:S05]  /*5740*/  BSYNC B1 ;  /* 0x0000000000017941 */ /* 0x000fea0003800000 */
.L_x_184:
        /* <DEDUP_REMOVED lines=10> */
.L_x_187:
[----:B------:R-:W-:Y:S05]  /*57f0*/  BSYNC B1 ;  /* 0x0000000000017941 */ /* 0x000fea0003800000 */
.L_x_186:
        /* <DEDUP_REMOVED lines=10> */
.L_x_189:
[----:B------:R-:W-:Y:S05]  /*58a0*/  BSYNC B1 ;  /* 0x0000000000017941 */ /* 0x000fea0003800000 */
.L_x_188:
        /* <DEDUP_REMOVED lines=9> */
.L_x_191:
[----:B------:R-:W-:Y:S05]  /*5940*/  BSYNC B1 ;  /* 0x0000000000017941 */ /* 0x000fea0003800000 */
.L_x_190:
        /* <DEDUP_REMOVED lines=9> */
.L_x_193:
[----:B------:R-:W-:Y:S05]  /*59e0*/  BSYNC B1 ;  /* 0x0000000000017941 */ /* 0x000fea0003800000 */
.L_x_192:
        /* <DEDUP_REMOVED lines=10> */
.L_x_195:
[----:B------:R-:W-:Y:S05]  /*5a90*/  BSYNC B1 ;  /* 0x0000000000017941 */ /* 0x000fea0003800000 */
.L_x_194:
        /* <DEDUP_REMOVED lines=10> */
.L_x_197:
[----:B------:R-:W-:Y:S05]  /*5b40*/  BSYNC B1 ;  /* 0x0000000000017941 */ /* 0x000fea0003800000 */
.L_x_196:
        /* <DEDUP_REMOVED lines=9> */
.L_x_199:
[----:B------:R-:W-:Y:S05]  /*5be0*/  BSYNC B1 ;  /* 0x0000000000017941 */ /* 0x000fea0003800000 */
.L_x_198:
        /* <DEDUP_REMOVED lines=9> */
.L_x_201:
[----:B------:R-:W-:Y:S05]  /*5c80*/  BSYNC B1 ;  /* 0x0000000000017941 */ /* 0x000fea0003800000 */
.L_x_200:
        /* <DEDUP_REMOVED lines=10> */
.L_x_203:
[----:B------:R-:W-:Y:S05]  /*5d30*/  BSYNC B1 ;  /* 0x0000000000017941 */ /* 0x000fea0003800000 */
.L_x_202:
        /* <DEDUP_REMOVED lines=10> */
.L_x_205:
[----:B------:R-:W-:Y:S05]  /*5de0*/  BSYNC B1 ;  /* 0x0000000000017941 */ /* 0x000fea0003800000 */
.L_x_204:
        /* <DEDUP_REMOVED lines=9> */
.L_x_207:
[----:B------:R-:W-:Y:S05]  /*5e80*/  BSYNC B1 ;  /* 0x0000000000017941 */ /* 0x000fea0003800000 */
.L_x_206:
        /* <DEDUP_REMOVED lines=9> */
.L_x_209:
[----:B------:R-:W-:Y:S05]  /*5f20*/  BSYNC B1 ;  /* 0x0000000000017941 */ /* 0x000fea0003800000 */
.L_x_208:
        /* <DEDUP_REMOVED lines=10> */
.L_x_211:
[----:B------:R-:W-:Y:S05]  /*5fd0*/  BSYNC B1 ;  /* 0x0000000000017941 */ /* 0x000fea0003800000 */
.L_x_210:
        /* <DEDUP_REMOVED lines=10> */
.L_x_213:
[----:B------:R-:W-:Y:S05]  /*6080*/  BSYNC B1 ;  /* 0x0000000000017941 */ /* 0x000fea0003800000 */
.L_x_212:
        /* <DEDUP_REMOVED lines=9> */
.L_x_215:
[----:B------:R-:W-:Y:S05]  /*6120*/  BSYNC B1 ;  /* 0x0000000000017941 */ /* 0x000fea0003800000 */
.L_x_214:
        /* <DEDUP_REMOVED lines=9> */
.L_x_217:
[----:B------:R-:W-:Y:S05]  /*61c0*/  BSYNC B1 ;  /* 0x0000000000017941 */ /* 0x000fea0003800000 */
.L_x_216:
        /* <DEDUP_REMOVED lines=10> */
.L_x_219:
[----:B------:R-:W-:Y:S05]  /*6270*/  BSYNC B1 ;  /* 0x0000000000017941 */ /* 0x000fea0003800000 */
.L_x_218:
        /* <DEDUP_REMOVED lines=10> */
.L_x_221:
[----:B------:R-:W-:Y:S05]  /*6320*/  BSYNC B1 ;  /* 0x0000000000017941 */ /* 0x000fea0003800000 */
.L_x_220:
        /* <DEDUP_REMOVED lines=9> */
.L_x_223:
[----:B------:R-:W-:Y:S05]  /*63c0*/  BSYNC B1 ;  /* 0x0000000000017941 */ /* 0x000fea0003800000 */
.L_x_222:
        /* <DEDUP_REMOVED lines=9> */
.L_x_225:
[----:B------:R-:W-:Y:S05]  /*6460*/  BSYNC B1 ;  /* 0x0000000000017941 */ /* 0x000fea0003800000 */
.L_x_224:
        /* <DEDUP_REMOVED lines=10> */
.L_x_227:
[----:B------:R-:W-:Y:S05]  /*6510*/  BSYNC B1 ;  /* 0x0000000000017941 */ /* 0x000fea0003800000 */
.L_x_226:
        /* <DEDUP_REMOVED lines=10> */
.L_x_229:
[----:B------:R-:W-:Y:S05]  /*65c0*/  BSYNC B1 ;  /* 0x0000000000017941 */ /* 0x000fea0003800000 */
.L_x_228:
        /* <DEDUP_REMOVED lines=9> */
.L_x_231:
[----:B------:R-:W-:Y:S05]  /*6660*/  BSYNC B1 ;  /* 0x0000000000017941 */ /* 0x000fea0003800000 */
.L_x_230:
        /* <DEDUP_REMOVED lines=9> */
.L_x_233:
[----:B------:R-:W-:Y:S05]  /*6700*/  BSYNC B1 ;  /* 0x0000000000017941 */ /* 0x000fea0003800000 */
.L_x_232:
        /* <DEDUP_REMOVED lines=10> */
.L_x_235:
[----:B------:R-:W-:Y:S05]  /*67b0*/  BSYNC B1 ;  /* 0x0000000000017941 */ /* 0x000fea0003800000 */
.L_x_234:
        /* <DEDUP_REMOVED lines=10> */
.L_x_237:
[----:B------:R-:W-:Y:S05]  /*6860*/  BSYNC B1 ;  /* 0x0000000000017941 */ /* 0x000fea0003800000 */
.L_x_236:
        /* <DEDUP_REMOVED lines=9> */
.L_x_239:
[----:B------:R-:W-:Y:S05]  /*6900*/  BSYNC B1 ;  /* 0x0000000000017941 */ /* 0x000fea0003800000 */
.L_x_238:
        /* <DEDUP_REMOVED lines=9> */
.L_x_241:
[----:B------:R-:W-:Y:S05]  /*69a0*/  BSYNC B1 ;  /* 0x0000000000017941 */ /* 0x000fea0003800000 */
.L_x_240:
        /* <DEDUP_REMOVED lines=10> */
.L_x_243:
[----:B------:R-:W-:Y:S05]  /*6a50*/  BSYNC B1 ;  /* 0x0000000000017941 */ /* 0x000fea0003800000 */
.L_x_242:
        /* <DEDUP_REMOVED lines=10> */
.L_x_245:
[----:B------:R-:W-:Y:S05]  /*6b00*/  BSYNC B1 ;  /* 0x0000000000017941 */ /* 0x000fea0003800000 */
.L_x_244:
        /* <DEDUP_REMOVED lines=9> */
.L_x_247:
[----:B------:R-:W-:Y:S05]  /*6ba0*/  BSYNC B1 ;  /* 0x0000000000017941 */ /* 0x000fea0003800000 */
.L_x_246:
        /* <DEDUP_REMOVED lines=9> */
.L_x_249:
[----:B------:R-:W-:Y:S05]  /*6c40*/  BSYNC B1 ;  /* 0x0000000000017941 */ /* 0x000fea0003800000 */
.L_x_248:
        /* <DEDUP_REMOVED lines=10> */
.L_x_251:
[----:B------:R-:W-:Y:S05]  /*6cf0*/  BSYNC B1 ;  /* 0x0000000000017941 */ /* 0x000fea0003800000 */
.L_x_250:
        /* <DEDUP_REMOVED lines=10> */
.L_x_253:
[----:B------:R-:W-:Y:S05]  /*6da0*/  BSYNC B1 ;  /* 0x0000000000017941 */ /* 0x000fea0003800000 */
.L_x_252:
        /* <DEDUP_REMOVED lines=9> */
.L_x_255:
[----:B------:R-:W-:Y:S05]  /*6e40*/  BSYNC B1 ;  /* 0x0000000000017941 */ /* 0x000fea0003800000 */
.L_x_254:
        /* <DEDUP_REMOVED lines=9> */
.L_x_257:
[----:B------:R-:W-:Y:S05]  /*6ee0*/  BSYNC B1 ;  /* 0x0000000000017941 */ /* 0x000fea0003800000 */
.L_x_256:
        /* <DEDUP_REMOVED lines=10> */
.L_x_259:
[----:B------:R-:W-:Y:S05]  /*6f90*/  BSYNC B1 ;  /* 0x0000000000017941 */ /* 0x000fea0003800000 */
.L_x_258:
        /* <DEDUP_REMOVED lines=10> */
.L_x_261:
[----:B------:R-:W-:Y:S05]  /*7040*/  BSYNC B1 ;  /* 0x0000000000017941 */ /* 0x000fea0003800000 */
.L_x_260:
        /* <DEDUP_REMOVED lines=9> */
.L_x_263:
[----:B------:R-:W-:Y:S05]  /*70e0*/  BSYNC B1 ;  /* 0x0000000000017941 */ /* 0x000fea0003800000 */
.L_x_262:
        /* <DEDUP_REMOVED lines=9> */
.L_x_265:
[----:B------:R-:W-:Y:S05]  /*7180*/  BSYNC B1 ;  /* 0x0000000000017941 */ /* 0x000fea0003800000 */
.L_x_264:
        /* <DEDUP_REMOVED lines=10> */
.L_x_267:
[----:B------:R-:W-:Y:S05]  /*7230*/  BSYNC B1 ;  /* 0x0000000000017941 */ /* 0x000fea0003800000 */
.L_x_266:
        /* <DEDUP_REMOVED lines=10> */
.L_x_269:
[----:B------:R-:W-:Y:S05]  /*72e0*/  BSYNC B1 ;  /* 0x0000000000017941 */ /* 0x000fea0003800000 */
.L_x_268:
        /* <DEDUP_REMOVED lines=9> */
.L_x_271:
[----:B------:R-:W-:Y:S05]  /*7380*/  BSYNC B1 ;  /* 0x0000000000017941 */ /* 0x000fea0003800000 */
.L_x_270:
        /* <DEDUP_REMOVED lines=9> */
.L_x_273:
[----:B------:R-:W-:Y:S05]  /*7420*/  BSYNC B1 ;  /* 0x0000000000017941 */ /* 0x000fea0003800000 */
.L_x_272:
        /* <DEDUP_REMOVED lines=10> */
.L_x_275:
[----:B------:R-:W-:Y:S05]  /*74d0*/  BSYNC B1 ;  /* 0x0000000000017941 */ /* 0x000fea0003800000 */
.L_x_274:
        /* <DEDUP_REMOVED lines=10> */
.L_x_277:
[----:B------:R-:W-:Y:S05]  /*7580*/  BSYNC B1 ;  /* 0x0000000000017941 */ /* 0x000fea0003800000 */
.L_x_276:
        /* <DEDUP_REMOVED lines=9> */
.L_x_279:
[----:B------:R-:W-:Y:S05]  /*7620*/  BSYNC B1 ;  /* 0x0000000000017941 */ /* 0x000fea0003800000 */
.L_x_278:
        /* <DEDUP_REMOVED lines=9> */
.L_x_281:
[----:B------:R-:W-:Y:S05]  /*76c0*/  BSYNC B1 ;  /* 0x0000000000017941 */ /* 0x000fea0003800000 */
.L_x_280:
        /* <DEDUP_REMOVED lines=10> */
.L_x_283:
[----:B------:R-:W-:Y:S05]  /*7770*/  BSYNC B1 ;  /* 0x0000000000017941 */ /* 0x000fea0003800000 */
.L_x_282:
        /* <DEDUP_REMOVED lines=10> */
.L_x_285:
[----:B------:R-:W-:Y:S05]  /*7820*/  BSYNC B1 ;  /* 0x0000000000017941 */ /* 0x000fea0003800000 */
.L_x_284:
[----:B01--45:R-:W-:Y:S01]  /*7830*/  HADD2.F32 R7, -RZ, R22.H0_H0 ;  /* 0x20000016ff077230 */ /* 0x033fe20000004100 */
        /* <DEDUP_REMOVED lines=8> */
.L_x_287:
[----:B------:R-:W-:Y:S05]  /*78c0*/  BSYNC B1 ;  /* 0x0000000000017941 */ /* 0x000fea0003800000 */
.L_x_286:
[----:B0----5:R-:W-:Y:S01]  /*78d0*/  HADD2.F32 R5, -RZ, R22.H0_H0 ;  /* 0x20000016ff057230 */ /* 0x021fe20000004100 */
[----:B------:R-:W-:Y:S01]  /*78e0*/  ISETP.GT.AND P1, PT, R3, 0x8, P1 ;  /* 0x000000080300780c */ /* 0x000fe20000f24270 */
[----:B------:R-:W-:Y:S01]  /*78f0*/  @P0 IMAD.MOV.U32 R4, RZ, RZ, R10 ;  /* 0x000000ffff040224 */ /* 0x000fe200078e000a */
[----:B------:R-:W-:Y:S02]  /*7900*/  BSSY B1, `(.L_x_288) ;  /* 0x0000009000017945 */ /* 0x000fe40003800000 */
[----:B------:R-:W-:-:S04]  /*7910*/  FMUL R5, R5, R154 ;  /* 0x0000009a05057220 */ /* 0x000fc80000400000 */
[----:B------:R-:W-:-:S05]  /*7920*/  FFMA R5, R150, R153, R5 ;  /* 0x0000009996057223 */ /* 0x000fca0000000005 */
[----:B------:R-:W-:-:S04]  /*7930*/  F2FP.F16.F32.PACK_AB R5, RZ, R5 ;  /* 0x00000005ff05723e */ /* 0x000fc800000000ff */
[----:B------:R-:W-:Y:S01]  /*7940*/  PRMT R2, R5, 0x7610, R2 ;  /* 0x0000761005027816 */ /* 0x000fe20000000002 */
[----:B------:R-:W-:-:S05]  /*7950*/  @P0 IMAD.MOV.U32 R5, RZ, RZ, R11 ;  /* 0x000000ffff050224 */ /* 0x000fca00078e000b */
[----:B------:R0:W-:Y:S01]  /*7960*/  @P0 STG.E.U16 desc[UR36][R4.64+0x1f0], R2 ;  /* 0x0001f00204000986 */ /* 0x0001e2000c101524 */
[----:B------:R-:W-:Y:S05]  /*7970*/  @!P1 BRA `(.L_x_289) ;  /* 0x0000000000049947 */ /* 0x000fea0003800000 */
[----:B------:R4:W5:Y:S02]  /*7980*/  LDG.E.LTC128B.U16 R22, desc[UR36][R8.64+0x1f2] ;  /* 0x0001f22408167981 */ /* 0x000964000c1e1520 */
.L_x_289:
[----:B------:R-:W-:Y:S05]  /*7990*/  BSYNC B1 ;  /* 0x0000000000017941 */ /* 0x000fea0003800000 */
.L_x_288:
[----:B------:R-:W-:Y:S05]  /*79a0*/  @!P1 BRA `(.L_x_290) ;  /* 0x0000002400409947 */ /* 0x000fea0003800000 */
[----:B-----5:R-:W-:-:S05]  /*79b0*/  HADD2.F32 R3, -RZ, R22.H0_H0 ;  /* 0x20000016ff037230 */ /* 0x020fca0000004100 */
[----:B------:R-:W-:-:S04]  /*79c0*/  FMUL R0, R3, R154 ;  /* 0x0000009a03007220 */ /* 0x000fc80000400000 */
[----:B------:R-:W-:-:S05]  /*79d0*/  FFMA R0, R151, R153, R0 ;  /* 0x0000009997007223 */ /* 0x000fca0000000000 */
[----:B------:R-:W-:-:S05]  /*79e0*/  F2FP.F16.F32.PACK_AB R0, RZ, R0 ;  /* 0x00000000ff00723e */ /* 0x000fca00000000ff */
[----:B------:R0:W-:Y:S01]  /*79f0*/  STG.E.U16 desc[UR36][R10.64+0x1f2], R0 ;  /* 0x0001f2000a007986 */ /* 0x0001e2000c101524 */
[----:B------:R-:W-:Y:S05]  /*7a00*/  BRA `(.L_x_290) ;  /* 0x0000002400287947 */ /* 0x000fea0003800000 */
.L_x_37:
[----:B------:R-:W-:Y:S01]  /*7a10*/  ISETP.GT.AND P2, PT, R0, 0x1, PT ;  /* 0x000000010000780c */ /* 0x000fe20003f44270 */
[----:B------:R-:W-:Y:S01]  /*7a20*/  ULDC.64 UR4, c[0x0][0x5c0] ;  /* 0x0001700000047ab9 */ /* 0x000fe20000000a00 */
[-C--:B------:R-:W-:Y:S01]  /*7a30*/  FMUL R24, R24, R153.reuse ;  /* 0x0000009918187220 */ /* 0x080fe20000400000 */
[-C--:B------:R-:W-:Y:S01]  /*7a40*/  FMUL R25, R25, R153.reuse ;  /* 0x0000009919197220 */ /* 0x080fe20000400000 */
[----:B------:R-:W-:Y:S01]  /*7a50*/  ISETP.GT.AND P1, PT, R3, RZ, P2 ;  /* 0x000000ff0300720c */ /* 0x000fe20001724270 */
[-C--:B------:R-:W-:Y:S01]  /*7a60*/  FMUL R26, R26, R153.reuse ;  /* 0x000000991a1a7220 */ /* 0x080fe20000400000 */
[----:B------:R-:W-:Y:S01]  /*7a70*/  LEA R4, P4, R6, UR4, 0x1 ;  /* 0x0000000406047c11 */ /* 0x000fe2000f8808ff */
[-C--:B------:R-:W-:Y:S01]  /*7a80*/  FMUL R27, R27, R153.reuse ;  /* 0x000000991b1b7220 */ /* 0x080fe20000400000 */
[----:B------:R-:W-:Y:S01]  /*7a90*/  F2FP.F16.F32.PACK_AB R24, RZ, R24 ;  /* 0x00000018ff18723e */ /* 0x000fe200000000ff */
[-C--:B------:R-:W-:Y:S01]  /*7aa0*/  FMUL R28, R28, R153.reuse ;  /* 0x000000991c1c7220 */ /* 0x080fe20000400000 */
[----:B------:R-:W-:Y:S01]  /*7ab0*/  LEA.HI.X R5, R6, UR5, R181, 0x1, P4 ;  /* 0x0000000506057c11 */ /* 0x000fe2000a0f0cb5 */
[----:B------:R-:W-:Y:S01]  /*7ac0*/  FMUL R29, R29, R153 ;  /* 0x000000991d1d7220 */ /* 0x000fe20000400000 */
[----:B------:R-:W-:Y:S01]  /*7ad0*/  F2FP.F16.F32.PACK_AB R25, RZ, R25 ;  /* 0x00000019ff19723e */ /* 0x000fe200000000ff */
[-C--:B------:R-:W-:Y:S01]  /*7ae0*/  FMUL R30, R30, R153.reuse ;  /* 0x000000991e1e7220 */ /* 0x080fe20000400000 */
[----:B------:R-:W-:Y:S01]  /*7af0*/  ISETP.GT.AND P2, PT, R3, 0x8, P2 ;  /* 0x000000080300780c */ /* 0x000fe20001744270 */
[----:B------:R-:W-:Y:S01]  /*7b00*/  @P3 STG.E.U16 desc[UR36][R4.64], R24 ;  /* 0x0000001804003986 */ /* 0x000fe2000c101524 */
[C---:B------:R-:W-:Y:S01]  /*7b10*/  SHF.L.U64.HI R11, R10.reuse, 0x4, R11 ;  /* 0x000000040a0b7819 */ /* 0x040fe2000001020b */
[-C--:B------:R-:W-:Y:S01]  /*7b20*/  FMUL R31, R31, R153.reuse ;  /* 0x000000991f1f7220 */ /* 0x080fe20000400000 */
[----:B------:R-:W-:Y:S01]  /*7b30*/  LEA R6, P3, R10, R4, 0x4 ;  /* 0x000000040a067211 */ /* 0x000fe200078620ff */
[----:B------:R-:W-:Y:S01]  /*7b40*/  @P1 STG.E.U16 desc[UR36][R4.64+0x2], R25 ;  /* 0x0000021904001986 */ /* 0x000fe2000c101524 */
[----:B------:R-:W-:Y:S01]  /*7b50*/  ISETP.GT.AND P1, PT, R3, 0x8, P0 ;  /* 0x000000080300780c */ /* 0x000fe20000724270 */
[----:B------:R-:W-:Y:S01]  /*7b60*/  FMUL R32, R32, R153 ;  /* 0x0000009920207220 */ /* 0x000fe20000400000 */
[----:B------:R-:W-:Y:S01]  /*7b70*/  F2FP.F16.F32.PACK_AB R26, RZ, R26 ;  /* 0x0000001aff1a723e */ /* 0x000fe200000000ff */
[----:B------:R-:W-:Y:S01]  /*7b80*/  IMAD.X R7, R11, 0x1, R5, P3 ;  /* 0x000000010b077824 */ /* 0x000fe200018e0605 */
[----:B------:R-:W-:Y:S01]  /*7b90*/  F2FP.F16.F32.PACK_AB R27, RZ, R27 ;  /* 0x0000001bff1b723e */ /* 0x000fe200000000ff */
[-C--:B------:R-:W-:Y:S01]  /*7ba0*/  FMUL R33, R33, R153.reuse ;  /* 0x0000009921217220 */ /* 0x080fe20000400000 */
[----:B------:R-:W-:Y:S01]  /*7bb0*/  ISETP.GT.AND P0, PT, R0, 0x8, PT ;  /* 0x000000080000780c */ /* 0x000fe20003f04270 */
[-C--:B------:R-:W-:Y:S01]  /*7bc0*/  FMUL R34, R34, R153.reuse ;  /* 0x0000009922227220 */ /* 0x080fe20000400000 */
[----:B------:R-:W-:Y:S01]  /*7bd0*/  F2FP.F16.F32.PACK_AB R28, RZ, R28 ;  /* 0x0000001cff1c723e */ /* 0x000fe200000000ff */
[-C--:B------:R-:W-:Y:S01]  /*7be0*/  FMUL R35, R35, R153.reuse ;  /* 0x0000009923237220 */ /* 0x080fe20000400000 */
[C---:B------:R-:W-:Y:S01]  /*7bf0*/  ISETP.GT.AND P4, PT, R3.reuse, RZ, P0 ;  /* 0x000000ff0300720c */ /* 0x040fe20000784270 */
[----:B------:R-:W-:Y:S01]  /*7c00*/  FMUL R36, R36, R153 ;  /* 0x0000009924247220 */ /* 0x000fe20000400000 */
[----:B------:R-:W-:Y:S01]  /*7c10*/  F2FP.F16.F32.PACK_AB R29, RZ, R29 ;  /* 0x0000001dff1d723e */ /* 0x000fe200000000ff */
[----:B------:R-:W-:Y:S01]  /*7c20*/  @P1 STG.E.U16 desc[UR36][R6.64], R26 ;  /* 0x0000001a06001986 */ /* 0x000fe2000c101524 */
[----:B------:R-:W-:Y:S01]  /*7c30*/  ISETP.GT.AND P1, PT, R3, 0x8, P0 ;  /* 0x000000080300780c */ /* 0x000fe20000724270 */
[-C--:B------:R-:W-:Y:S01]  /*7c40*/  FMUL R37, R37, R153.reuse ;  /* 0x0000009925257220 */ /* 0x080fe20000400000 */
[----:B------:R-:W-:Y:S01]  /*7c50*/  F2FP.F16.F32.PACK_AB R30, RZ, R30 ;  /* 0x0000001eff1e723e */ /* 0x000fe200000000ff */
[----:B------:R-:W-:Y:S01]  /*7c60*/  @P2 STG.E.U16 desc[UR36][R6.64+0x2], R27 ;  /* 0x0000021b06002986 */ /* 0x000fe2000c101524 */
[----:B------:R-:W-:Y:S01]  /*7c70*/  ISETP.GT.AND P2, PT, R0, 0x9, PT ;  /* 0x000000090000780c */ /* 0x000fe20003f44270 */
[----:B------:R-:W-:Y:S01]  /*7c80*/  FMUL R38, R38, R153 ;  /* 0x0000009926267220 */ /* 0x000fe20000400000 */
[----:B------:R-:W-:Y:S01]  /*7c90*/  F2FP.F16.F32.PACK_AB R31, RZ, R31 ;  /* 0x0000001fff1f723e */ /* 0x000fe200000000ff */
[-C--:B------:R-:W-:Y:S01]  /*7ca0*/  FMUL R39, R39, R153.reuse ;  /* 0x0000009927277220 */ /* 0x080fe20000400000 */
[C---:B------:R-:W-:Y:S01]  /*7cb0*/  ISETP.GT.AND P3, PT, R3.reuse, RZ, P2 ;  /* 0x000000ff0300720c */ /* 0x040fe20001764270 */
[----:B------:R-:W-:Y:S01]  /*7cc0*/  @P4 STG.E.U16 desc[UR36][R4.64+0x10], R28 ;  /* 0x0000101c04004986 */ /* 0x000fe2000c101524 */
[----:B------:R-:W-:Y:S01]  /*7cd0*/  ISETP.GT.AND P2, PT, R3, 0x8, P2 ;  /* 0x000000080300780c */ /* 0x000fe20001744270 */
[-C--:B------:R-:W-:Y:S01]  /*7ce0*/  FMUL R40, R40, R153.reuse ;  /* 0x0000009928287220 */ /* 0x080fe20000400000 */
[----:B------:R-:W-:Y:S01]  /*7cf0*/  ISETP.GT.AND P0, PT, R0, 0x10, PT ;  /* 0x000000100000780c */ /* 0x000fe20003f04270 */
[-C--:B------:R-:W-:Y:S01]  /*7d00*/  FMUL R41, R41, R153.reuse ;  /* 0x0000009929297220 */ /* 0x080fe20000400000 */
[----:B------:R-:W-:Y:S01]  /*7d10*/  F2FP.F16.F32.PACK_AB R32, RZ, R32 ;  /* 0x00000020ff20723e */ /* 0x000fe200000000ff */
[-C--:B------:R-:W-:Y:S01]  /*7d20*/  FMUL R42, R42, R153.reuse ;  /* 0x000000992a2a7220 */ /* 0x080fe20000400000 */
[----:B------:R-:W-:Y:S01]  /*7d30*/  ISETP.GT.AND P4, PT, R3, RZ, P0 ;  /* 0x000000ff0300720c */ /* 0x000fe20000784270 */
[----:B------:R-:W-:Y:S01]  /*7d40*/  FMUL R43, R43, R153 ;  /* 0x000000992b2b7220 */ /* 0x000fe20000400000 */
[----:B------:R-:W-:Y:S01]  /*7d50*/  F2FP.F16.F32.PACK_AB R33, RZ, R33 ;  /* 0x00000021ff21723e */ /* 0x000fe200000000ff */
[-C--:B------:R-:W-:Y:S01]  /*7d60*/  FMUL R44, R44, R153.reuse ;  /* 0x000000992c2c7220 */ /* 0x080fe20000400000 */
[----:B------:R-:W-:Y:S01]  /*7d70*/  F2FP.F16.F32.PACK_AB R34, RZ, R34 ;  /* 0x00000022ff22723e */ /* 0x000fe200000000ff */
[----:B------:R-:W-:Y:S01]  /*7d80*/  @P3 STG.E.U16 desc[UR36][R4.64+0x12], R29 ;  /* 0x0000121d04003986 */ /* 0x000fe2000c101524 */
[----:B------:R-:W-:Y:S01]  /*7d90*/  ISETP.GT.AND P3, PT, R0, 0x11, PT ;  /* 0x000000110000780c */ /* 0x000fe20003f64270 */
[----:B------:R-:W-:Y:S01]  /*7da0*/  FMUL R45, R45, R153 ;  /* 0x000000992d2d7220 */ /* 0x000fe20000400000 */
[----:B------:R-:W-:Y:S01]  /*7db0*/  F2FP.F16.F32.PACK_AB R35, RZ, R35 ;  /* 0x00000023ff23723e */ /* 0x000fe200000000ff */
[----:B------:R-:W-:Y:S01]  /*7dc0*/  @P1 STG.E.U16 desc[UR36][R6.64+0x10], R30 ;  /* 0x0000101e06001986 */ /* 0x000fe2000c101524 */
[C---:B------:R-:W-:Y:S01]  /*7dd0*/  ISETP.GT.AND P1, PT, R3.reuse, 0x8, P0 ;  /* 0x000000080300780c */ /* 0x040fe20000724270 */
[-C--:B------:R-:W-:Y:S01]  /*7de0*/  FMUL R46, R46, R153.reuse ;  /* 0x000000992e2e7220 */ /* 0x080fe20000400000 */
[----:B------:R-:W-:Y:S01]  /*7df0*/  ISETP.GT.AND P0, PT, R0, 0x18, PT ;  /* 0x000000180000780c */ /* 0x000fe20003f04270 */
[----:B------:R-:W-:Y:S01]  /*7e00*/  @P2 STG.E.U16 desc[UR36][R6.64+0x12], R31 ;  /* 0x0000121f06002986 */ /* 0x000fe2000c101524 */
[----:B------:R-:W-:Y:S01]  /*7e10*/  ISETP.GT.AND P2, PT, R3, RZ, P3 ;  /* 0x000000ff0300720c */ /* 0x000fe20001f44270 */
[-C--:B------:R-:W-:Y:S01]  /*7e20*/  FMUL R47, R47, R153.reuse ;  /* 0x000000992f2f7220 */ /* 0x080fe20000400000 */
[C---:B------:R-:W-:Y:S01]  /*7e30*/  ISETP.GT.AND P3, PT, R3.reuse, 0x8, P3 ;  /* 0x000000080300780c */ /* 0x040fe20001f64270 */
[----:B------:R-:W-:Y:S01]  /*7e40*/  @P4 STG.E.U16 desc[UR36][R4.64+0x20], R32 ;  /* 0x0000202004004986 */ /* 0x000fe2000c101524 */
[----:B------:R-:W-:Y:S01]  /*7e50*/  ISETP.GT.AND P4, PT, R3, RZ, P0 ;  /* 0x000000ff0300720c */ /* 0x000fe20000784270 */
[-C--:B------:R-:W-:Y:S01]  /*7e60*/  FMUL R48, R48, R153.reuse ;  /* 0x0000009930307220 */ /* 0x080fe20000400000 */
[----:B------:R-:W-:Y:S01]  /*7e70*/  F2FP.F16.F32.PACK_AB R36, RZ, R36 ;  /* 0x00000024ff24723e */ /* 0x000fe200000000ff */
[----:B------:R-:W-:Y:S01]  /*7e80*/  FMUL R49, R49, R153 ;  /* 0x0000009931317220 */ /* 0x000fe20000400000 */
[----:B------:R-:W-:Y:S01]  /*7e90*/  F2FP.F16.F32.PACK_AB R37, RZ, R37 ;  /* 0x00000025ff25723e */ /* 0x000fe200000000ff */
[-C--:B------:R-:W-:Y:S01]  /*7ea0*/  FMUL R50, R50, R153.reuse ;  /* 0x0000009932327220 */ /* 0x080fe20000400000 */
[----:B------:R-:W-:Y:S01]  /*7eb0*/  F2FP.F16.F32.PACK_AB R38, RZ, R38 ;  /* 0x00000026ff26723e */ /* 0x000fe200000000ff */
[----:B------:R-:W-:Y:S01]  /*7ec0*/  FMUL R51, R51, R153 ;  /* 0x0000009933337220 */ /* 0x000fe20000400000 */
[----:B------:R-:W-:Y:S01]  /*7ed0*/  F2FP.F16.F32.PACK_AB R39, RZ, R39 ;  /* 0x00000027ff27723e */ /* 0x000fe200000000ff */
[----:B------:R-:W-:Y:S01]  /*7ee0*/  @P2 STG.E.U16 desc[UR36][R4.64+0x22], R33 ;  /* 0x0000222104002986 */ /* 0x000fe2000c101524 */
[----:B------:R-:W-:Y:S01]  /*7ef0*/  F2FP.F16.F32.PACK_AB R40, RZ, R40 ;  /* 0x00000028ff28723e */ /* 0x000fe200000000ff */
[----:B------:R-:W-:Y:S01]  /*7f00*/  FMUL R52, R52, R153 ;  /* 0x0000009934347220 */ /* 0x000fe20000400000 */
[----:B------:R-:W-:Y:S01]  /*7f10*/  F2FP.F16.F32.PACK_AB R41, RZ, R41 ;  /* 0x00000029ff29723e */ /* 0x000fe200000000ff */
[----:B------:R-:W-:Y:S01]  /*7f20*/  @P1 STG.E.U16 desc[UR36][R6.64+0x20], R34 ;  /* 0x0000202206001986 */ /* 0x000fe2000c101524 */
[----:B------:R-:W-:Y:S01]  /*7f30*/  ISETP.GT.AND P1, PT, R3, 0x8, P0 ;  /* 0x000000080300780c */ /* 0x000fe20000724270 */
[-C--:B------:R-:W-:Y:S01]  /*7f40*/  FMUL R53, R53, R153.reuse ;  /* 0x0000009935357220 */ /* 0x080fe20000400000 */
[C---:B------:R-:W-:Y:S01]  /*7f50*/  ISETP.GT.AND P0, PT, R0.reuse, 0x20, PT ;  /* 0x000000200000780c */ /* 0x040fe20003f04270 */
[----:B------:R-:W-:Y:S01]  /*7f60*/  @P3 STG.E.U16 desc[UR36][R6.64+0x22], R35 ;  /* 0x0000222306003986 */ /* 0x000fe2000c101524 */
[----:B------:R-:W-:Y:S01]  /*7f70*/  ISETP.GT.AND P3, PT, R0, 0x19, PT ;  /* 0x000000190000780c */ /* 0x000fe20003f64270 */
[-C--:B------:R-:W-:Y:S01]  /*7f80*/  FMUL R54, R54, R153.reuse ;  /* 0x0000009936367220 */ /* 0x080fe20000400000 */
[----:B------:R-:W-:Y:S01]  /*7f90*/  F2FP.F16.F32.PACK_AB R42, RZ, R42 ;  /* 0x0000002aff2a723e */ /* 0x000fe200000000ff */
[----:B------:R-:W-:Y:S01]  /*7fa0*/  @P4 STG.E.U16 desc[UR36][R4.64+0x30], R36 ;  /* 0x0000302404004986 */ /* 0x000fe2000c101524 */
[----:B------:R-:W-:Y:S01]  /*7fb0*/  ISETP.GT.AND P2, PT, R3, RZ, P3 ;  /* 0x000000ff0300720c */ /* 0x000fe20001f44270 */
[-C--:B------:R-:W-:Y:S01]  /*7fc0*/  FMUL R55, R55, R153.reuse ;  /* 0x0000009937377220 */ /* 0x080fe20000400000 */
[C---:B------:R-:W-:Y:S01]  /*7fd0*/  ISETP.GT.AND P3, PT, R3.reuse, 0x8, P3 ;  /* 0x000000080300780c */ /* 0x040fe20001f64270 */
[-C--:B------:R-:W-:Y:S01]  /*7fe0*/  FMUL R56, R56, R153.reuse ;  /* 0x0000009938387220 */ /* 0x080fe20000400000 */
[----:B------:R-:W-:Y:S01]  /*7ff0*/  ISETP.GT.AND P4, PT, R3, RZ, P0 ;  /* 0x000000ff0300720c */ /* 0x000fe20000784270 */
[----:B------:R-:W-:Y:S01]  /*8000*/  FMUL R57, R57, R153 ;  /* 0x0000009939397220 */ /* 0x000fe20000400000 */
[----:B------:R-:W-:Y:S01]  /*8010*/  F2FP.F16.F32.PACK_AB R43, RZ, R43 ;  /* 0x0000002bff2b723e */ /* 0x000fe200000000ff */
[-C--:B------:R-:W-:Y:S01]  /*8020*/  FMUL R58, R58, R153.reuse ;  /* 0x000000993a3a7220 */ /* 0x080fe20000400000 */
[----:B------:R-:W-:Y:S01]  /*8030*/  F2FP.F16.F32.PACK_AB R44, RZ, R44 ;  /* 0x0000002cff2c723e */ /* 0x000fe200000000ff */
[----:B------:R-:W-:Y:S01]  /*8040*/  FMUL R59, R59, R153 ;  /* 0x000000993b3b7220 */ /* 0x000fe20000400000 */
[----:B------:R-:W-:Y:S01]  /*8050*/  F2FP.F16.F32.PACK_AB R45, RZ, R45 ;  /* 0x0000002dff2d723e */ /* 0x000fe200000000ff */
[----:B------:R-:W-:Y:S01]  /*8060*/  FMUL R60, R60, R153 ;  /* 0x000000993c3c7220 */ /* 0x000fe20000400000 */
[----:B------:R-:W-:Y:S01]  /*8070*/  F2FP.F16.F32.PACK_AB R46, RZ, R46 ;  /* 0x0000002eff2e723e */ /* 0x000fe200000000ff */
[----:B------:R-:W-:Y:S01]  /*8080*/  @P2 STG.E.U16 desc[UR36][R4.64+0x32], R37 ;  /* 0x0000322504002986 */ /* 0x000fe2000c101524 */
[----:B------:R-:W-:Y:S01]  /*8090*/  F2FP.F16.F32.PACK_AB R47, RZ, R47 ;  /* 0x0000002fff2f723e */ /* 0x000fe200000000ff */
[-C--:B------:R-:W-:Y:S01]  /*80a0*/  FMUL R61, R61, R153.reuse ;  /* 0x000000993d3d7220 */ /* 0x080fe20000400000 */
[----:B------:R-:W-:Y:S01]  /*80b0*/  F2FP.F16.F32.PACK_AB R48, RZ, R48 ;  /* 0x00000030ff30723e */ /* 0x000fe200000000ff */
[----:B------:R-:W-:Y:S01]  /*80c0*/  @P1 STG.E.U16 desc[UR36][R6.64+0x30], R38 ;  /* 0x0000302606001986 */ /* 0x000fe2000c101524 */
[----:B------:R-:W-:Y:S01]  /*80d0*/  ISETP.GT.AND P1, PT, R3, 0x8, P0 ;  /* 0x000000080300780c */ /* 0x000fe20000724270 */
[-C--:B------:R-:W-:Y:S01]  /*80e0*/  FMUL R62, R62, R153.reuse ;  /* 0x000000993e3e7220 */ /* 0x080fe20000400000 */
[C---:B------:R-:W-:Y:S01]  /*80f0*/  ISETP.GT.AND P0, PT, R0.reuse, 0x28, PT ;  /* 0x000000280000780c */ /* 0x040fe20003f04270 */
[----:B------:R-:W-:Y:S01]  /*8100*/  @P3 STG.E.U16 desc[UR36][R6.64+0x32], R39 ;  /* 0x0000322706003986 */ /* 0x000fe2000c101524 */
[----:B------:R-:W-:Y:S01]  /*8110*/  ISETP.GT.AND P3, PT, R0, 0x21, PT ;  /* 0x000000210000780c */ /* 0x000fe20003f64270 */
[----:B------:R-:W-:Y:S01]  /*8120*/  FMUL R63, R63, R153 ;  /* 0x000000993f3f7220 */ /* 0x000fe20000400000 */
[----:B------:R-:W-:Y:S01]  /*8130*/  F2FP.F16.F32.PACK_AB R49, RZ, R49 ;  /* 0x00000031ff31723e */ /* 0x000fe200000000ff */
[----:B------:R-:W-:Y:S01]  /*8140*/  @P4 STG.E.U16 desc[UR36][R4.64+0x40], R40 ;  /* 0x0000402804004986 */ /* 0x000fe2000c101524 */
[C---:B------:R-:W-:Y:S01]  /*8150*/  ISETP.GT.AND P2, PT, R3.reuse, RZ, P3 ;  /* 0x000000ff0300720c */ /* 0x040fe20001f44270 */
[-C--:B------:R-:W-:Y:S01]  /*8160*/  FMUL R64, R64, R153.reuse ;  /* 0x0000009940407220 */ /* 0x080fe20000400000 */
[----:B------:R-:W-:Y:S01]  /*8170*/  ISETP.GT.AND P3, PT, R3, 0x8, P3 ;  /* 0x000000080300780c */ /* 0x000fe20001f64270 */
[-C--:B------:R-:W-:Y:S01]  /*8180*/  FMUL R65, R65, R153.reuse ;  /* 0x0000009941417220 */ /* 0x080fe20000400000 */
        /* <DEDUP_REMOVED lines=248> */
[----:B------:R-:W-:-:S02]  /*9110*/  ISETP.GT.AND P1, PT, R3, 0x8, P0 ;  /* 0x000000080300780c */ /* 0x000fc40000724270 */
[C---:B------:R-:W-:Y:S01]  /*9120*/  ISETP.GT.AND P0, PT, R0.reuse, 0x78, PT ;  /* 0x000000780000780c */ /* 0x040fe20003f04270 */
[----:B------:R-:W-:Y:S01]  /*9130*/  @P3 STG.E.U16 desc[UR36][R6.64+0xd2], R79 ;  /* 0x0000d24f06003986 */ /* 0x000fe2000c101524 */
[----:B------:R-:W-:Y:S02]  /*9140*/  ISETP.GT.AND P3, PT, R0, 0x71, PT ;  /* 0x000000710000780c */ /* 0x000fe40003f64270 */
[----:B------:R-:W-:Y:S01]  /*9150*/  F2FP.F16.F32.PACK_AB R119, RZ, R119 ;  /* 0x00000077ff77723e */ /* 0x000fe200000000ff */
[----:B------:R-:W-:Y:S01]  /*9160*/  @P4 STG.E.U16 desc[UR36][R4.64+0xe0], R80 ;  /* 0x0000e05004004986 */ /* 0x000fe2000c101524 */
[C---:B------:R-:W-:Y:S02]  /*9170*/  ISETP.GT.AND P2, PT, R3.reuse, RZ, P3 ;  /* 0x000000ff0300720c */ /* 0x040fe40001f44270 */
[C---:B------:R-:W-:Y:S02]  /*9180*/  ISETP.GT.AND P3, PT, R3.reuse, 0x8, P3 ;  /* 0x000000080300780c */ /* 0x040fe40001f64270 */
[----:B------:R-:W-:-:S02]  /*9190*/  ISETP.GT.AND P4, PT, R3, RZ, P0 ;  /* 0x000000ff0300720c */ /* 0x000fc40000784270 */
[----:B------:R-:W-:Y:S02]  /*91a0*/  F2FP.F16.F32.PACK_AB R120, RZ, R120 ;  /* 0x00000078ff78723e */ /* 0x000fe400000000ff */
[----:B------:R-:W-:Y:S02]  /*91b0*/  F2FP.F16.F32.PACK_AB R121, RZ, R121 ;  /* 0x00000079ff79723e */ /* 0x000fe400000000ff */
[----:B------:R-:W-:Y:S02]  /*91c0*/  F2FP.F16.F32.PACK_AB R122, RZ, R122 ;  /* 0x0000007aff7a723e */ /* 0x000fe400000000ff */
[----:B------:R-:W-:Y:S01]  /*91d0*/  F2FP.F16.F32.PACK_AB R123, RZ, R123 ;  /* 0x0000007bff7b723e */ /* 0x000fe200000000ff */
[----:B------:R-:W-:Y:S01]  /*91e0*/  @P2 STG.E.U16 desc[UR36][R4.64+0xe2], R81 ;  /* 0x0000e25104002986 */ /* 0x000fe2000c101524 */
[----:B------:R-:W-:Y:S02]  /*91f0*/  F2FP.F16.F32.PACK_AB R124, RZ, R124 ;  /* 0x0000007cff7c723e */ /* 0x000fe400000000ff */
        /* <DEDUP_REMOVED lines=66> */
[----:B------:R-:W-:Y:S04]  /*9620*/  @P2 STG.E.U16 desc[UR36][R4.64+0x122], R97 ;  /* 0x0001226104002986 */ /* 0x000fe8000c101524 */
[----:B------:R-:W-:Y:S01]  /*9630*/  @P1 STG.E.U16 desc[UR36][R6.64+0x120], R98 ;  /* 0x0001206206001986 */ /* 0x000fe2000c101524 */
[----:B------:R-:W-:-:S02]  /*9640*/  ISETP.GT.AND P1, PT, R3, 0x8, P0 ;  /* 0x000000080300780c */ /* 0x000fc40000724270 */
[C---:B------:R-:W-:Y:S01]  /*9650*/  ISETP.GT.AND P0, PT, R0.reuse, 0xa0, PT ;  /* 0x000000a00000780c */ /* 0x040fe20003f04270 */
[----:B------:R-:W-:Y:S01]  /*9660*/  @P3 STG.E.U16 desc[UR36][R6.64+0x122], R99 ;  /* 0x0001226306003986 */ /* 0x000fe2000c101524 */
[----:B------:R-:W-:-:S03]  /*9670*/  ISETP.GT.AND P3, PT, R0, 0x99, PT ;  /* 0x000000990000780c */ /* 0x000fc60003f64270 */
[----:B------:R-:W-:Y:S01]  /*9680*/  @P4 STG.E.U16 desc[UR36][R4.64+0x130], R100 ;  /* 0x0001306404004986 */ /* 0x000fe2000c101524 */
[C---:B------:R-:W-:Y:S02]  /*9690*/  ISETP.GT.AND P2, PT, R3.reuse, RZ, P3 ;  /* 0x000000ff0300720c */ /* 0x040fe40001f44270 */
[C---:B------:R-:W-:Y:S02]  /*96a0*/  ISETP.GT.AND P3, PT, R3.reuse, 0x8, P3 ;  /* 0x000000080300780c */ /* 0x040fe40001f64270 */
[----:B------:R-:W-:-:S09]  /*96b0*/  ISETP.GT.AND P4, PT, R3, RZ, P0 ;  /* 0x000000ff0300720c */ /* 0x000fd20000784270 */
[----:B------:R-:W-:Y:S04]  /*96c0*/  @P2 STG.E.U16 desc[UR36][R4.64+0x132], R101 ;  /* 0x0001326504002986 */ /* 0x000fe8000c101524 */
[----:B------:R-:W-:Y:S01]  /*96d0*/  @P1 STG.E.U16 desc[UR36][R6.64+0x130], R102 ;  /* 0x0001306606001986 */ /* 0x000fe2000c101524 */
[----:B------:R-:W-:Y:S02]  /*96e0*/  ISETP.GT.AND P1, PT, R3, 0x8, P0 ;  /* 0x000000080300780c */ /* 0x000fe40000724270 */
        /* <DEDUP_REMOVED lines=76> */
[C---:B------:R-:W-:Y:S02]  /*9bb0*/  ISETP.GT.AND P3, PT, R3.reuse, RZ, P0 ;  /* 0x000000ff0300720c */ /* 0x040fe40000764270 */
[----:B------:R-:W-:-:S07]  /*9bc0*/  ISETP.GT.AND P0, PT, R3, 0x8, P0 ;  /* 0x000000080300780c */ /* 0x000fce0000704270 */
[----:B------:R-:W-:Y:S04]  /*9bd0*/  @P2 STG.E.U16 desc[UR36][R4.64+0x1b2], R133 ;  /* 0x0001b28504002986 */ /* 0x000fe8000c101524 */
[----:B------:R-:W-:Y:S01]  /*9be0*/  @P1 STG.E.U16 desc[UR36][R6.64+0x1b0], R134 ;  /* 0x0001b08606001986 */ /* 0x000fe2000c101524 */
[----:B------:R-:W-:-:S03]  /*9bf0*/  ISETP.GT.AND P1, PT, R0, 0xe8, PT ;  /* 0x000000e80000780c */ /* 0x000fc60003f24270 */
        /* <DEDUP_REMOVED lines=11> */
[C---:B------:R-:W-:Y:S02]  /*9cb0*/  ISETP.GT.AND P2, PT, R3.reuse, RZ, P0 ;  /* 0x000000ff0300720c */ /* 0x040fe40000744270 */
[----:B------:R-:W-:Y:S01]  /*9cc0*/  ISETP.GT.AND P0, PT, R3, 0x8, P0 ;  /* 0x000000080300780c */ /* 0x000fe20000704270 */
[----:B------:R-:W-:Y:S01]  /*9cd0*/  @P3 STG.E.U16 desc[UR36][R4.64+0x1d0], R140 ;  /* 0x0001d08c04003986 */ /* 0x000fe2000c101524 */
[----:B------:R-:W-:-:S04]  /*9ce0*/  ISETP.GT.AND P3, PT, R0, 0xf0, PT ;  /* 0x000000f00000780c */ /* 0x000fc80003f64270 */
[C---:B------:R-:W-:Y:S02]  /*9cf0*/  ISETP.GT.AND P4, PT, R3.reuse, RZ, P3 ;  /* 0x000000ff0300720c */ /* 0x040fe40001f84270 */
[----:B------:R-:W-:-:S03]  /*9d00*/  ISETP.GT.AND P3, PT, R3, 0x8, P3 ;  /* 0x000000080300780c */ /* 0x000fc60001f64270 */
[----:B------:R-:W-:Y:S01]  /*9d10*/  @P2 STG.E.U16 desc[UR36][R4.64+0x1d2], R141 ;  /* 0x0001d28d04002986 */ /* 0x000fe2000c101524 */
[----:B------:R-:W-:-:S03]  /*9d20*/  ISETP.GT.AND P2, PT, R0, 0xf8, PT ;  /* 0x000000f80000780c */ /* 0x000fc60003f44270 */
[----:B------:R-:W-:Y:S01]  /*9d30*/  @P1 STG.E.U16 desc[UR36][R6.64+0x1d0], R142 ;  /* 0x0001d08e06001986 */ /* 0x000fe2000c101524 */
[----:B------:R-:W-:-:S03]  /*9d40*/  ISETP.GT.AND P1, PT, R0, 0xf9, PT ;  /* 0x000000f90000780c */ /* 0x000fc60003f24270 */
[----:B------:R-:W-:Y:S01]  /*9d50*/  @P0 STG.E.U16 desc[UR36][R6.64+0x1d2], R143 ;  /* 0x0001d28f06000986 */ /* 0x000fe2000c101524 */
[----:B------:R-:W-:-:S03]  /*9d60*/  ISETP.GT.AND P0, PT, R0, 0xf1, PT ;  /* 0x000000f10000780c */ /* 0x000fc60003f04270 */
[----:B------:R-:W-:Y:S01]  /*9d70*/  @P4 STG.E.U16 desc[UR36][R4.64+0x1e0], R144 ;  /* 0x0001e09004004986 */ /* 0x000fe2000c101524 */
[C---:B------:R-:W-:Y:S02]  /*9d80*/  ISETP.GT.AND P4, PT, R3.reuse, RZ, P0 ;  /* 0x000000ff0300720c */ /* 0x040fe40000784270 */
[----:B------:R-:W-:-:S11]  /*9d90*/  ISETP.GT.AND P0, PT, R3, 0x8, P0 ;  /* 0x000000080300780c */ /* 0x000fd60000704270 */
[----:B------:R-:W-:Y:S01]  /*9da0*/  @P4 STG.E.U16 desc[UR36][R4.64+0x1e2], R145 ;  /* 0x0001e29104004986 */ /* 0x000fe2000c101524 */
[C---:B------:R-:W-:Y:S01]  /*9db0*/  ISETP.GT.AND P4, PT, R3.reuse, RZ, P2 ;  /* 0x000000ff0300720c */ /* 0x040fe20001784270 */
[----:B------:R-:W-:Y:S01]  /*9dc0*/  @P0 IMAD.MOV.U32 R2, RZ, RZ, R6 ;  /* 0x000000ffff020224 */ /* 0x000fe200078e0006 */
[C---:B------:R-:W-:Y:S01]  /*9dd0*/  ISETP.GT.AND P2, PT, R3.reuse, 0x8, P2 ;  /* 0x000000080300780c */ /* 0x040fe20001744270 */
[----:B------:R-:W-:Y:S01]  /*9de0*/  @P3 STG.E.U16 desc[UR36][R6.64+0x1e0], R146 ;  /* 0x0001e09206003986 */ /* 0x000fe2000c101524 */
[C---:B------:R-:W-:Y:S02]  /*9df0*/  ISETP.GT.AND P3, PT, R3.reuse, RZ, P1 ;  /* 0x000000ff0300720c */ /* 0x040fe40000f64270 */
[----:B------:R-:W-:Y:S01]  /*9e00*/  ISETP.GT.AND P1, PT, R3, 0x8, P1 ;  /* 0x000000080300780c */ /* 0x000fe20000f24270 */
[----:B------:R-:W-:-:S05]  /*9e10*/  @P0 IMAD.MOV.U32 R3, RZ, RZ, R7 ;  /* 0x000000ffff030224 */ /* 0x000fca00078e0007 */
[----:B------:R0:W-:Y:S02]  /*9e20*/  @P0 STG.E.U16 desc[UR36][R2.64+0x1e2], R147 ;  /* 0x0001e29302000986 */ /* 0x0001e4000c101524 */
[----:B0-----:R-:W-:Y:S02]  /*9e30*/  @P4 IMAD.MOV.U32 R2, RZ, RZ, R4 ;  /* 0x000000ffff024224 */ /* 0x001fe400078e0004 */
[----:B------:R-:W-:-:S05]  /*9e40*/  @P4 IMAD.MOV.U32 R3, RZ, RZ, R5 ;  /* 0x000000ffff034224 */ /* 0x000fca00078e0005 */
[----:B------:R0:W-:Y:S04]  /*9e50*/  @P4 STG.E.U16 desc[UR36][R2.64+0x1f0], R148 ;  /* 0x0001f09402004986 */ /* 0x0001e8000c101524 */
[----:B------:R1:W-:Y:S01]  /*9e60*/  @P3 STG.E.U16 desc[UR36][R4.64+0x1f2], R149 ;  /* 0x0001f29504003986 */ /* 0x0003e2000c101524 */
[----:B0-----:R-:W-:Y:S02]  /*9e70*/  @P2 IMAD.MOV.U32 R2, RZ, RZ, R6 ;  /* 0x000000ffff022224 */ /* 0x001fe400078e0006 */
[----:B------:R-:W-:-:S05]  /*9e80*/  @P2 IMAD.MOV.U32 R3, RZ, RZ, R7 ;  /* 0x000000ffff032224 */ /* 0x000fca00078e0007 */
[----:B------:R1:W-:Y:S04]  /*9e90*/  @P2 STG.E.U16 desc[UR36][R2.64+0x1f0], R150 ;  /* 0x0001f09602002986 */ /* 0x0003e8000c101524 */
[----:B------:R1:W-:Y:S02]  /*9ea0*/  @P1 STG.E.U16 desc[UR36][R6.64+0x1f2], R151 ;  /* 0x0001f29706001986 */ /* 0x0003e4000c101524 */
.L_x_290:
[----:B------:R-:W-:Y:S05]  /*9eb0*/  BSYNC B0 ;  /* 0x0000000000007941 */ /* 0x000fea0003800000 */
.L_x_36:
[----:B01----:R-:W2:Y:S01]  /*9ec0*/  LDL.64 R2, [R1] ;  /* 0x0000000001027983 */ /* 0x003ea20000100a00 */
[----:B------:R-:W-:Y:S01]  /*9ed0*/  ULDC.64 UR4, c[0x0][0x650] ;  /* 0x0001940000047ab9 */ /* 0x000fe20000000a00 */
[----:B------:R0:W-:Y:S01]  /*9ee0*/  SYNCS.ARRIVE.TRANS64.A1T0 RZ, [R162+UR45], RZ ;  /* 0x000000ffa2ff79a7 */ /* 0x0001e2000810002d */
[----:B------:R-:W-:Y:S01]  /*9ef0*/  PRMT R0, RZ, 0x7610, R0 ;  /* 0x00007610ff007816 */ /* 0x000fe20000000000 */
[----:B------:R-:W-:Y:S02]  /*9f00*/  IMAD.MOV.U32 R19, RZ, RZ, -0x1 ;  /* 0xffffffffff137424 */ /* 0x000fe400078e00ff */
[----:B-----5:R-:W-:Y:S01]  /*9f10*/  IMAD.MOV.U32 R22, RZ, RZ, -0x1 ;  /* 0xffffffffff167424 */ /* 0x020fe200078e00ff */
[----:B--2---:R-:W-:-:S04]  /*9f20*/  LEA R18, P0, R2, R18, 0x1 ;  /* 0x0000001202127211 */ /* 0x004fc800078008ff */
[----:B------:R-:W-:Y:S01]  /*9f30*/  LEA.HI.X R17, R2, R17, R23, 0x1, P0 ;  /* 0x0000001102117211 */ /* 0x000fe200000f0c17 */
[----:B------:R-:W-:Y:S01]  /*9f40*/  IMAD.MOV.U32 R2, RZ, RZ, -0x1 ;  /* 0xffffffffff027424 */ /* 0x000fe200078e00ff */
[----:B------:R-:W-:-:S04]  /*9f50*/  ISETP.GE.U32.AND P0, PT, R18, UR4, PT ;  /* 0x0000000412007c0c */ /* 0x000fc8000bf06070 */
[----:B------:R-:W-:-:S13]  /*9f60*/  ISETP.GE.U32.AND.EX P0, PT, R17, UR5, PT, P0 ;  /* 0x0000000511007c0c */ /* 0x000fda000bf06100 */
[----:B0-----:R-:W-:Y:S05]  /*9f70*/  @P0 BRA `(.L_x_291) ;  /* 0x0000000400700947 */ /* 0x001fea0003800000 */
[----:B------:R-:W0:Y:S01]  /*9f80*/  S2R R10, SR_CTAID.X ;  /* 0x00000000000a7919 */ /* 0x000e220000002500 */
[----:B---34-:R-:W1:Y:S01]  /*9f90*/  LDC.64 R8, c[0x0][0x628] ;  /* 0x00018a00ff087b82 */ /* 0x018e620000000a00 */
[----:B------:R-:W-:Y:S01]  /*9fa0*/  ULDC UR4, c[0x0][0x150] ;  /* 0x0000540000047ab9 */ /* 0x000fe20000000800 */
[----:B------:R-:W-:Y:S01]  /*9fb0*/  IMAD.MOV.U32 R6, RZ, RZ, R18 ;  /* 0x000000ffff067224 */ /* 0x000fe200078e0012 */
[----:B------:R-:W2:Y:S01]  /*9fc0*/  S2R R20, SR_CTAID.Y ;  /* 0x0000000000147919 */ /* 0x000ea20000002600 */
[----:B------:R-:W-:-:S04]  /*9fd0*/  IMAD.MOV.U32 R7, RZ, RZ, R17 ;  /* 0x000000ffff077224 */ /* 0x000fc800078e0011 */
[----:B------:R-:W3:Y:S08]  /*9fe0*/  LDC R15, c[0x0][0x144] ;  /* 0x00005100ff0f7b82 */ /* 0x000ef00000000800 */
[----:B------:R-:W4:Y:S08]  /*9ff0*/  LDC R0, c[0x0][0x630] ;  /* 0x00018c00ff007b82 */ /* 0x000f300000000800 */
[----:B------:R-:W2:Y:S01]  /*a000*/  LDC.64 R12, c[0x0][0x620] ;  /* 0x00018800ff0c7b82 */ /* 0x000ea20000000a00 */
[----:B-1----:R-:W-:-:S04]  /*a010*/  ISETP.NE.U32.AND P0, PT, R8, RZ, PT ;  /* 0x000000ff0800720c */ /* 0x002fc80003f05070 */
[----:B------:R-:W-:Y:S02]  /*a020*/  ISETP.NE.AND.EX P0, PT, R9, RZ, PT, P0 ;  /* 0x000000ff0900720c */ /* 0x000fe40003f05300 */
[----:B0-----:R-:W-:-:S05]  /*a030*/  I2FP.F32.U32 R2, R10 ;  /* 0x0000000a00027245 */ /* 0x001fca0000201000 */
[----:B------:R-:W-:-:S04]  /*a040*/  FMUL R2, R2, UR4 ;  /* 0x0000000402027c20 */ /* 0x000fc80008400000 */
[----:B------:R0:W1:Y:S02]  /*a050*/  F2I.U32.TRUNC.NTZ R14, R2 ;  /* 0x00000002000e7305 */ /* 0x000064000020f000 */
[----:B---34-:R-:W-:Y:S05]  /*a060*/  @!P0 BRA `(.L_x_292) ;  /* 0x0000000000288947 */ /* 0x018fea0003800000 */
[----:B------:R-:W3:Y:S02]  /*a070*/  LDC R3, c[0x0][0x634] ;  /* 0x00018d00ff037b82 */ /* 0x000ee40000000800 */
[----:B---3--:R-:W-:-:S05]  /*a080*/  IADD3 R7, P0, R18, R3, RZ ;  /* 0x0000000312077210 */ /* 0x008fca0007f1e0ff */
[----:B------:R-:W-:-:S04]  /*a090*/  IMAD.X R11, RZ, RZ, R17, P0 ;  /* 0x000000ffff0b7224 */ /* 0x000fc800000e0611 */
[----:B0-----:R-:W-:-:S04]  /*a0a0*/  IMAD.WIDE.U32 R2, R11, R8, RZ ;  /* 0x000000080b027225 */ /* 0x001fc800078e00ff */
[----:B------:R-:W-:-:S04]  /*a0b0*/  IMAD.WIDE.U32 R4, P0, R7, R9, R2 ;  /* 0x0000000907047225 */ /* 0x000fc80007800002 */
[----:B------:R-:W-:-:S04]  /*a0c0*/  IMAD.WIDE.U32 R2, R7, R8, RZ ;  /* 0x0000000807027225 */ /* 0x000fc800078e00ff */
[----:B------:R-:W-:Y:S01]  /*a0d0*/  IMAD.X R7, RZ, RZ, RZ, P0 ;  /* 0x000000ffff077224 */ /* 0x000fe200000e06ff */
[----:B------:R-:W-:Y:S01]  /*a0e0*/  IADD3 RZ, P0, R3, R4, RZ ;  /* 0x0000000403ff7210 */ /* 0x000fe20007f1e0ff */
[----:B------:R-:W-:-:S04]  /*a0f0*/  IMAD.MOV.U32 R6, RZ, RZ, R5 ;  /* 0x000000ffff067224 */ /* 0x000fc800078e0005 */
[----:B------:R-:W-:-:S08]  /*a100*/  IMAD.WIDE.U32.X R6, R11, R9, R6, P0 ;  /* 0x000000090b067225 */ /* 0x000fd000000e0406 */
.L_x_292:
[----:B------:R-:W3:Y:S01]  /*a110*/  LDC.64 R26, c[0x0][0x640] ;  /* 0x00019000ff1a7b82 */ /* 0x000ee20000000a00 */
[-C--:B------:R-:W-:Y:S01]  /*a120*/  SHF.R.U64 R11, R6, R0.reuse, R7 ;  /* 0x00000000060b7219 */ /* 0x080fe20000001207 */
[----:B------:R-:W-:Y:S01]  /*a130*/  IMAD.MOV.U32 R19, RZ, RZ, R17 ;  /* 0x000000ffff137224 */ /* 0x000fe200078e0011 */
[----:B------:R-:W-:Y:S01]  /*a140*/  SHF.R.U32.HI R0, RZ, R0, R7 ;  /* 0x00000000ff007219 */ /* 0x000fe20000011607 */
[----:B-1----:R-:W-:Y:S01]  /*a150*/  IMAD.MOV R14, RZ, RZ, -R14 ;  /* 0x000000ffff0e7224 */ /* 0x002fe200078e0a0e */
[----:B------:R-:W-:Y:S01]  /*a160*/  IADD3 R5, P0, RZ, -R11, RZ ;  /* 0x8000000bff057210 */ /* 0x000fe20007f1e0ff */
[----:B------:R-:W-:Y:S01]  /*a170*/  ULDC UR4, c[0x0][0x154] ;  /* 0x0000550000047ab9 */ /* 0x000fe20000000800 */
[----:B------:R-:W-:Y:S01]  /*a180*/  IMAD.MOV.U32 R7, RZ, RZ, 0x1 ;  /* 0x00000001ff077424 */ /* 0x000fe200078e00ff */
[----:B------:R-:W1:Y:S01]  /*a190*/  LDC R4, c[0x0][0x618] ;  /* 0x00018600ff047b82 */ /* 0x000e620000000800 */
[----:B------:R-:W-:Y:S02]  /*a1a0*/  IMAD R22, R15, R14, R10 ;  /* 0x0000000e0f167224 */ /* 0x000fe400078e020a */
[----:B------:R-:W-:-:S04]  /*a1b0*/  IMAD.X R3, RZ, RZ, ~R0, P0 ;  /* 0x000000ffff037224 */ /* 0x000fc800000e0e00 */
[-C--:B--2---:R-:W-:Y:S01]  /*a1c0*/  IMAD R0, R3, R12.reuse, RZ ;  /* 0x0000000c03007224 */ /* 0x084fe200078e02ff */
[----:B------:R-:W2:Y:S01]  /*a1d0*/  LDC R6, c[0x0][0x608] ;  /* 0x00018200ff067b82 */ /* 0x000ea20000000800 */
[----:B0-----:R-:W-:-:S04]  /*a1e0*/  IMAD.WIDE.U32 R2, R5, R12, R18 ;  /* 0x0000000c05027225 */ /* 0x001fc800078e0012 */
[----:B------:R-:W-:Y:S01]  /*a1f0*/  IMAD R5, R5, R13, R0 ;  /* 0x0000000d05057224 */ /* 0x000fe200078e0200 */
[----:B------:R-:W-:Y:S02]  /*a200*/  I2FP.F32.U32 R0, R20 ;  /* 0x0000001400007245 */ /* 0x000fe40000201000 */
[----:B------:R-:W0:Y:S01]  /*a210*/  LDC R24, c[0x0][0x658] ;  /* 0x00019600ff187b82 */ /* 0x000e220000000800 */
[----:B------:R-:W-:Y:S01]  /*a220*/  IMAD.IADD R3, R3, 0x1, R5 ;  /* 0x0000000103037824 */ /* 0x000fe200078e0205 */
[----:B---3--:R-:W-:Y:S01]  /*a230*/  ISETP.NE.U32.AND P0, PT, R26, RZ, PT ;  /* 0x000000ff1a00720c */ /* 0x008fe20003f05070 */
[----:B------:R-:W-:Y:S01]  /*a240*/  FMUL R0, R0, UR4 ;  /* 0x0000000400007c20 */ /* 0x000fe20008400000 */
[----:B------:R-:W-:Y:S02]  /*a250*/  IMAD.MOV.U32 R5, RZ, RZ, -0x1 ;  /* 0xffffffffff057424 */ /* 0x000fe400078e00ff */
[----:B------:R-:W-:Y:S01]  /*a260*/  ISETP.NE.AND.EX P0, PT, R27, RZ, PT, P0 ;  /* 0x000000ff1b00720c */ /* 0x000fe20003f05300 */
[----:B------:R3:W4:Y:S01]  /*a270*/  F2I.U32.TRUNC.NTZ R12, R0 ;  /* 0x00000000000c7305 */ /* 0x000722000020f000 */
[----:B------:R-:W3:Y:S01]  /*a280*/  LDC R15, c[0x0][0x148] ;  /* 0x00005200ff0f7b82 */ /* 0x000ee20000000800 */
[----:B-1----:R-:W-:-:S02]  /*a290*/  SHF.R.U64 R10, R2, R4, R3 ;  /* 0x00000004020a7219 */ /* 0x002fc40000001203 */
[----:B------:R-:W-:-:S05]  /*a2a0*/  SHF.R.U32.HI R3, RZ, R4, R3 ;  /* 0x00000004ff037219 */ /* 0x000fca0000011603 */
[----:B------:R-:W1:Y:S01]  /*a2b0*/  LDC R14, c[0x0][0x600] ;  /* 0x00018000ff0e7b82 */ /* 0x000e620000000800 */
[-CC-:B--2---:R-:W-:Y:S02]  /*a2c0*/  SHF.R.U64 R8, R10, R6.reuse, R3.reuse ;  /* 0x000000060a087219 */ /* 0x184fe40000001203 */
[----:B------:R-:W-:-:S05]  /*a2d0*/  SHF.R.U32.HI R3, RZ, R6, R3 ;  /* 0x00000006ff037219 */ /* 0x000fca0000011603 */
[----:B------:R-:W2:Y:S01]  /*a2e0*/  LDC R21, c[0x0][0x648] ;  /* 0x00019200ff157b82 */ /* 0x000ea20000000800 */
[-CC-:B0-----:R-:W-:Y:S02]  /*a2f0*/  SHF.R.U64 R13, R8, R24.reuse, R3.reuse ;  /* 0x00000018080d7219 */ /* 0x181fe40000001203 */
[-C--:B------:R-:W-:Y:S02]  /*a300*/  SHF.L.U32 R5, R5, R24.reuse, RZ ;  /* 0x0000001805057219 */ /* 0x080fe400000006ff */
[-C--:B------:R-:W-:Y:S01]  /*a310*/  SHF.R.U32.HI R3, RZ, R24.reuse, R3 ;  /* 0x00000018ff037219 */ /* 0x080fe20000011603 */
[----:B------:R-:W-:Y:S01]  /*a320*/  IMAD.MOV.U32 R2, RZ, RZ, R13 ;  /* 0x000000ffff027224 */ /* 0x000fe200078e000d */
[----:B------:R-:W-:Y:S01]  /*a330*/  SHF.L.U32 R24, R7, R24, RZ ;  /* 0x0000001807187219 */ /* 0x000fe200000006ff */
[----:B------:R-:W0:Y:S01]  /*a340*/  LDC R25, c[0x0][0x638] ;  /* 0x00018e00ff197b82 */ /* 0x000e220000000800 */
[----:B------:R-:W-:-:S07]  /*a350*/  LOP3.LUT R19, RZ, R5, RZ, 0x33, !PT ;  /* 0x00000005ff137212 */ /* 0x000fce00078e33ff */
[----:B------:R-:W0:Y:S01]  /*a360*/  LDC R28, c[0x0][0x610] ;  /* 0x00018400ff1c7b82 */ /* 0x000e220000000800 */
[----:B----4-:R-:W-:Y:S05]  /*a370*/  @!P0 BRA `(.L_x_293) ;  /* 0x0000000000288947 */ /* 0x010fea0003800000 */
[----:B---3--:R-:W3:Y:S02]  /*a380*/  LDC R0, c[0x0][0x64c] ;  /* 0x00019300ff007b82 */ /* 0x008ee40000000800 */
[----:B---3--:R-:W-:-:S05]  /*a390*/  IADD3 R7, P0, R13, R0, RZ ;  /* 0x000000000d077210 */ /* 0x008fca0007f1e0ff */
        /* <DEDUP_REMOVED lines=8> */
.L_x_293:
[----:B------:R-:W4:Y:S01]  /*a420*/  LDC R4, c[0x0][0x65c] ;  /* 0x00019700ff047b82 */ /* 0x000f220000000800 */
[----:B--23--:R-:W-:Y:S01]  /*a430*/  SHF.R.U64 R0, R2, R21, R3 ;  /* 0x0000001502007219 */ /* 0x00cfe20000001203 */
[----:B-1----:R-:W-:Y:S01]  /*a440*/  VIADD R3, R14, 0xffffffff ;  /* 0xffffffff0e037836 */ /* 0x002fe20000000000 */
[----:B------:R-:W-:Y:S01]  /*a450*/  LOP3.LUT R19, R8, R19, RZ, 0xc0, !PT ;  /* 0x0000001308137212 */ /* 0x000fe200078ec0ff */
[----:B------:R-:W-:Y:S02]  /*a460*/  IMAD.MOV R12, RZ, RZ, -R12 ;  /* 0x000000ffff0c7224 */ /* 0x000fe400078e0a0c */
[----:B------:R-:W-:Y:S01]  /*a470*/  IMAD.MOV R2, RZ, RZ, -R0 ;  /* 0x000000ffff027224 */ /* 0x000fe200078e0a00 */
[----:B------:R-:W-:Y:S01]  /*a480*/  LOP3.LUT R3, R10, R3, RZ, 0xc0, !PT ;  /* 0x000000030a037212 */ /* 0x000fe200078ec0ff */
[----:B------:R-:W-:Y:S02]  /*a490*/  IMAD R19, R24, R0, R19 ;  /* 0x0000000018137224 */ /* 0x000fe400078e0213 */
[----:B0-----:R-:W-:-:S04]  /*a4a0*/  IMAD R0, R2, R25, R13 ;  /* 0x0000001902007224 */ /* 0x001fc800078e020d */
[----:B------:R-:W-:Y:S01]  /*a4b0*/  IMAD R2, R0, R14, R3 ;  /* 0x0000000e00027224 */ /* 0x000fe200078e0203 */
[----:B----4-:R-:W-:Y:S01]  /*a4c0*/  ISETP.NE.AND P0, PT, R4, 0x1, PT ;  /* 0x000000010400780c */ /* 0x010fe20003f05270 */
[----:B------:R-:W-:-:S05]  /*a4d0*/  IMAD.MOV.U32 R4, RZ, RZ, 0x1 ;  /* 0x00000001ff047424 */ /* 0x000fca00078e00ff */
[----:B------:R-:W-:-:S07]  /*a4e0*/  PRMT R0, R4, 0x7610, R0 ;  /* 0x0000761004007816 */ /* 0x000fce0000000000 */
[----:B------:R-:W-:-:S04]  /*a4f0*/  @P0 IMAD R22, R15, R12, R20 ;  /* 0x0000000c0f160224 */ /* 0x000fc800078e0214 */
[----:B------:R-:W-:-:S05]  /*a500*/  IMAD R19, R19, R28, R22 ;  /* 0x0000001c13137224 */ /* 0x000fca00078e0216 */
[----:B------:R-:W-:Y:S02]  /*a510*/  SEL R22, R2, R19, !P0 ;  /* 0x0000001302167207 */ /* 0x000fe40004000000 */
[----:B------:R-:W-:Y:S01]  /*a520*/  SEL R19, R19, R2, !P0 ;  /* 0x0000000213137207 */ /* 0x000fe20004000000 */
[----:B------:R-:W-:-:S07]  /*a530*/  IMAD.MOV.U32 R2, RZ, RZ, R11 ;  /* 0x000000ffff027224 */ /* 0x000fce00078e000b */
.L_x_291:
[----:B------:R-:W-:Y:S02]  /*a540*/  LOP3.LUT P0, RZ, R0, 0xff, RZ, 0xc0, !PT ;  /* 0x000000ff00ff7812 */ /* 0x000fe4000780c0ff */
[----:B------:R-:W-:-:S11]  /*a550*/  LOP3.LUT R175, R175, 0x1, RZ, 0x3c, !PT ;  /* 0x00000001afaf7812 */ /* 0x000fd600078e3cff */
[----:B------:R-:W-:Y:S05]  /*a560*/  @P0 BRA `(.L_x_294) ;  /* 0xffffff7000240947 */ /* 0x000fea000383ffff */
[----:B------:R-:W-:Y:S05]  /*a570*/  EXIT ;  /* 0x000000000000794d */ /* 0x000fea0003800000 */
.L_x_17:
[----:B------:R-:W-:-:S08]  /*a580*/  ISETP.NE.AND P0, PT, R5, RZ, PT ;  /* 0x000000ff0500720c */ /* 0x000fd00003f05270 */
[----:B0-2---:R-:W0:-:S00]  /*a590*/  USETMAXREG.DEALLOC.CTAPOOL 0x28 ;  /* 0x00000028000079c8 */ /* 0x005e0000080e0500 */
[----:B------:R-:W-:Y:S05]  /*a5a0*/  @P0 EXIT ;  /* 0x000000000000094d */ /* 0x000fea0003800000 */
[----:B0-----:R-:W-:Y:S01]  /*a5b0*/  LOP3.LUT P0, RZ, R8, 0xff, RZ, 0xc0, !PT ;  /* 0x000000ff08ff7812 */ /* 0x001fe2000780c0ff */
[----:B------:R-:W-:Y:S02]  /*a5c0*/  IMAD.MOV.U32 R0, RZ, RZ, 0x1 ;  /* 0x00000001ff007424 */ /* 0x000fe400078e00ff */
[----:B------:R-:W-:-:S10]  /*a5d0*/  IMAD.MOV.U32 R8, RZ, RZ, RZ ;  /* 0x000000ffff087224 */ /* 0x000fd400078e00ff */
[----:B------:R-:W-:Y:S05]  /*a5e0*/  @!P0 BRA `(.L_x_295) ;  /* 0x0000000c00388947 */ /* 0x000fea0003800000 */
[----:B------:R-:W0:Y:S01]  /*a5f0*/  S2UR UR8, SR_CgaCtaId ;  /* 0x00000000000879c3 */ /* 0x000e220000008800 */
[----:B------:R-:W-:Y:S01]  /*a600*/  LOP3.LUT P0, RZ, R4, 0x1f, RZ, 0xc0, !PT ;  /* 0x0000001f04ff7812 */ /* 0x000fe2000780c0ff */
[----:B------:R-:W-:Y:S01]  /*a610*/  ULDC UR5, c[0x0][0x658] ;  /* 0x0001960000057ab9 */ /* 0x000fe20000000800 */
[----:B------:R-:W-:Y:S01]  /*a620*/  UMOV UR6, 0xffffffff ;  /* 0xffffffff00067882 */ /* 0x000fe20000000000 */
[----:B------:R-:W-:Y:S01]  /*a630*/  BSSY B0, `(.L_x_295) ;  /* 0x00000c9000007945 */ /* 0x000fe20003800000 */
[----:B------:R-:W-:Y:S01]  /*a640*/  USHF.L.U32 UR6, UR6, UR5, URZ ;  /* 0x0000000506067299 */ /* 0x000fe2000800063f */
[C---:B------:R-:W-:Y:S01]  /*a650*/  ISETP.NE.AND P2, PT, R3.reuse, RZ, PT ;  /* 0x000000ff0300720c */ /* 0x040fe20003f45270 */
[----:B------:R-:W-:Y:S01]  /*a660*/  IMAD.MOV.U32 R9, RZ, RZ, 0x1 ;  /* 0x00000001ff097424 */ /* 0x000fe200078e00ff */
[----:B------:R-:W-:Y:S01]  /*a670*/  ISETP.NE.OR P0, PT, R3, RZ, !P0 ;  /* 0x000000ff0300720c */ /* 0x000fe20004705670 */
[----:B------:R-:W-:Y:S01]  /*a680*/  IMAD.MOV.U32 R0, RZ, RZ, 0x1 ;  /* 0x00000001ff007424 */ /* 0x000fe200078e00ff */
[----:B------:R-:W-:Y:S01]  /*a690*/  LOP3.LUT R6, R16, 0x2, RZ, 0xfc, !PT ;  /* 0x0000000210067812 */ /* 0x000fe200078efcff */
[----:B------:R-:W-:Y:S01]  /*a6a0*/  IMAD.MOV.U32 R8, RZ, RZ, RZ ;  /* 0x000000ffff087224 */ /* 0x000fe200078e00ff */
[----:B------:R-:W-:Y:S01]  /*a6b0*/  ULDC UR4, c[0x0][0x600] ;  /* 0x0001800000047ab9 */ /* 0x000fe20000000800 */
[----:B------:R-:W-:Y:S01]  /*a6c0*/  UMOV UR7, 0x1 ;  /* 0x0000000100077882 */ /* 0x000fe20000000000 */
[----:B------:R-:W-:-:S02]  /*a6d0*/  UIADD3 UR22, UR40, 0x1, URZ ;  /* 0x0000000128167890 */ /* 0x000fc4000fffe03f */
[----:B------:R-:W-:Y:S02]  /*a6e0*/  UIADD3 UR15, UR4, -0x1, URZ ;  /* 0xffffffff040f7890 */ /* 0x000fe4000fffe03f */
[----:B------:R-:W-:Y:S02]  /*a6f0*/  USHF.L.U32 UR17, UR7, UR5, URZ ;  /* 0x0000000507117299 */ /* 0x000fe4000800063f */
[----:B------:R-:W-:Y:S01]  /*a700*/  ULOP3.LUT UR16, URZ, UR6, URZ, 0x33, !UPT ;  /* 0x000000063f107292 */ /* 0x000fe2000f8e333f */
[----:B------:R-:W-:Y:S01]  /*a710*/  ULDC.64 UR20, c[0x0][0x198] ;  /* 0x0000660000147ab9 */ /* 0x000fe20000000a00 */
[----:B0-----:R-:W-:-:S10]  /*a720*/  IMAD.U32 R7, RZ, RZ, UR8 ;  /* 0x00000008ff077e24 */ /* 0x001fd4000f8e00ff */
.L_x_307:
[----:B------:R-:W-:-:S03]  /*a730*/  UMOV UR4, 0xffffffff ;  /* 0xffffffff00047882 */ /* 0x000fc60000000000 */
[----:B------:R-:W-:Y:S05]  /*a740*/  BRA.DIV UR4, `(.L_x_296) ;  /* 0x0000000e04d07947 */ /* 0x000fea000b800000 */
[----:B------:R-:W-:-:S13]  /*a750*/  ELECT P6, URZ, PT ;  /* 0x00000000003f782f */ /* 0x000fda00038c0000 */
.L_x_319:
[----:B------:R-:W0:Y:S01]  /*a760*/  LDC R3, c[0x0][0x28c] ;  /* 0x0000a300ff037b82 */ /* 0x000e220000000800 */
[----:B------:R-:W-:Y:S01]  /*a770*/  BSSY B1, `(.L_x_297) ;  /* 0x000003c000017945 */ /* 0x000fe20003800000 */
[----:B0-----:R-:W-:-:S13]  /*a780*/  ISETP.LT.OR P6, PT, R3, 0x1, !P6 ;  /* 0x000000010300780c */ /* 0x001fda00077c1670 */
[----:B------:R-:W-:Y:S05]  /*a790*/  @P6 BRA `(.L_x_298) ;  /* 0x0000000000e46947 */ /* 0x000fea0003800000 */
[----:B------:R-:W-:Y:S02]  /*a7a0*/  IMAD R7, R19, 0x2, R7 ;  /* 0x0000000213077824 */ /* 0x000fe400078e0207 */
[----:B------:R-:W-:Y:S02]  /*a7b0*/  IMAD.SHL.U32 R22, R22, 0x100, RZ ;  /* 0x0000010016167824 */ /* 0x000fe400078e00ff */
[----:B------:R-:W-:Y:S02]  /*a7c0*/  IMAD.MOV.U32 R14, RZ, RZ, RZ ;  /* 0x000000ffff0e7224 */ /* 0x000fe400078e00ff */
[----:B------:R-:W-:Y:S02]  /*a7d0*/  IMAD.U32 R15, RZ, RZ, UR22 ;  /* 0x00000016ff0f7e24 */ /* 0x000fe4000f8e00ff */
[----:B------:R-:W-:Y:S02]  /*a7e0*/  IMAD.MOV.U32 R3, RZ, RZ, R0 ;  /* 0x000000ffff037224 */ /* 0x000fe400078e0000 */
[----:B------:R-:W-:-:S02]  /*a7f0*/  IMAD.MOV.U32 R4, RZ, RZ, R8 ;  /* 0x000000ffff047224 */ /* 0x000fc400078e0008 */
[----:B------:R-:W-:-:S07]  /*a800*/  IMAD.SHL.U32 R11, R7, 0x20, RZ ;  /* 0x00000020070b7824 */ /* 0x000fce00078e00ff */
.L_x_302:
[----:B------:R-:W0:Y:S01]  /*a810*/  S2UR UR4, SR_CgaCtaId ;  /* 0x00000000000479c3 */ /* 0x000e220000008800 */
[----:B------:R-:W-:Y:S02]  /*a820*/  MOV R10, 0x400 ;  /* 0x00000400000a7802 */ /* 0x000fe40000000f00 */
[----:B------:R-:W-:Y:S01]  /*a830*/  SHF.L.U32 R5, R3, 0x1f, RZ ;  /* 0x0000001f03057819 */ /* 0x000fe200000006ff */
[----:B0-----:R-:W-:-:S05]  /*a840*/  IMAD.U32 R7, RZ, RZ, UR4 ;  /* 0x00000004ff077e24 */ /* 0x001fca000f8e00ff */
[----:B------:R-:W-:Y:S02]  /*a850*/  LEA R13, R7, R10, 0x18 ;  /* 0x0000000a070d7211 */ /* 0x000fe400078ec0ff */
[----:B------:R-:W0:Y:S03]  /*a860*/  @!P2 LDC R10, c[0x0][0x500] ;  /* 0x00014000ff0aab82 */ /* 0x000e260000000800 */
[----:B------:R-:W-:-:S04]  /*a870*/  IMAD R12, R4, 0x8, R13 ;  /* 0x00000008040c7824 */ /* 0x000fc800078e020d */
[----:B------:R-:W1:Y:S02]  /*a880*/  SYNCS.PHASECHK.TRANS64.TRYWAIT P1, [R12+URZ+0x18], R5 ;  /* 0x000018050c0075a7 */ /* 0x000e64000802017f */
[----:B-1----:R-:W-:Y:S05]  /*a890*/  @!P1 BRA `(.L_x_299) ;  /* 0x0000000c009c9947 */ /* 0x002fea0003800000 */
.L_x_320:
[----:B-1----:R-:W-:Y:S01]  /*a8a0*/  PRMT R5, R6, 0x9910, RZ ;  /* 0x0000991006057816 */ /* 0x002fe200000000ff */
[----:B0-----:R0:W-:Y:S03]  /*a8b0*/  @!P2 SYNCS.ARRIVE.TRANS64 RZ, [R12+URZ], R10 ;  /* 0x0000000a0cffa9a7 */ /* 0x0011e6000800003f */
[----:B------:R-:W-:-:S13]  /*a8c0*/  ISETP.NE.AND P1, PT, R5, 0x2, PT ;  /* 0x000000020500780c */ /* 0x000fda0003f25270 */
[----:B0-----:R-:W-:Y:S05]  /*a8d0*/  @P1 BRA `(.L_x_300) ;  /* 0x0000000000041947 */ /* 0x001fea0003800000 */
[----:B------:R-:W-:Y:S01]  /*a8e0*/  BPT.TRAP 0x1 ;  /* 0x000000040000795c */ /* 0x000fe20000300000 */
.L_x_300:
[----:B------:R-:W-:Y:S05]  /*a8f0*/  @P0 BRA `(.L_x_301) ;  /* 0x0000000000040947 */ /* 0x000fea0003800000 */
[----:B------:R-:W-:Y:S01]  /*a900*/  BPT.TRAP 0x1 ;  /* 0x000000040000795c */ /* 0x000fe20000300000 */
.L_x_301:
[----:B------:R-:W-:Y:S01]  /*a910*/  IMAD R5, R4, 0x2, R7 ;  /* 0x0000000204057824 */ /* 0x000fe200078e0207 */
[----:B------:R-:W-:Y:S01]  /*a920*/  R2UR UR9, R12 ;  /* 0x000000000c0972ca */ /* 0x000fe200000e0000 */
[----:B------:R-:W-:Y:S01]  /*a930*/  VIADD R15, R15, 0xffffffff ;  /* 0xffffffff0f0f7836 */ /* 0x000fe20000000000 */
[----:B------:R-:W-:Y:S01]  /*a940*/  UIADD3 UR4, UP0, UR20, 0xf0, URZ ;  /* 0x000000f014047890 */ /* 0x000fe2000ff1e03f */
[----:B------:R-:W-:Y:S01]  /*a950*/  IMAD.SHL.U32 R5, R5, 0x800, RZ ;  /* 0x0000080005057824 */ /* 0x000fe200078e00ff */
[----:B------:R-:W-:Y:S01]  /*a960*/  R2UR UR11, R11 ;  /* 0x000000000b0b72ca */ /* 0x000fe200000e0000 */
[----:B------:R-:W-:Y:S01]  /*a970*/  UIADD3 UR24, UP1, UR20, 0x1f0, URZ ;  /* 0x000001f014187890 */ /* 0x000fe2000ff3e03f */
[----:B------:R-:W-:Y:S01]  /*a980*/  R2UR UR10, R14 ;  /* 0x000000000e0a72ca */ /* 0x000fe200000e0000 */
[--C-:B------:R-:W-:Y:S01]  /*a990*/  IMAD R5, R5, 0x2, R13.reuse ;  /* 0x0000000205057824 */ /* 0x100fe200078e020d */
[----:B------:R-:W-:Y:S01]  /*a9a0*/  R2UR UR12, R2 ;  /* 0x00000000020c72ca */ /* 0x000fe200000e0000 */
[----:B------:R-:W-:Y:S01]  /*a9b0*/  IMAD R13, R4, 0x8000, R13 ;  /* 0x00008000040d7824 */ /* 0x000fe200078e020d */
[----:B------:R-:W-:Y:S01]  /*a9c0*/  R2UR UR18, R22 ;  /* 0x00000000161272ca */ /* 0x000fe200000e0000 */
[----:B------:R-:W-:Y:S01]  /*a9d0*/  VIADD R4, R4, 0x1 ;  /* 0x0000000104047836 */ /* 0x000fe20000000000 */
[----:B------:R-:W-:Y:S01]  /*a9e0*/  R2UR UR5, R5 ;  /* 0x00000000050572ca */ /* 0x000fe200000e0000 */
[----:B------:R-:W-:Y:S01]  /*a9f0*/  UIADD3.X UR25, URZ, UR21, URZ, UP1, !UPT ;  /* 0x000000153f197290 */ /* 0x000fe20008ffe43f */
[----:B------:R-:W-:Y:S01]  /*aa00*/  R2UR UR8, R13 ;  /* 0x000000000d0872ca */ /* 0x000fe200000e0000 */
[----:B------:R-:W-:Y:S01]  /*aa10*/  UMOV UR19, 0x30000 ;  /* 0x0003000000137882 */ /* 0x000fe20000000000 */
[----:B------:R-:W-:Y:S01]  /*aa20*/  ISETP.GT.AND P3, PT, R15, 0x1, PT ;  /* 0x000000010f00780c */ /* 0x000fe20003f64270 */
[----:B------:R-:W-:Y:S01]  /*aa30*/  UMOV UR6, 0x0 ;  /* 0x0000000000067882 */ /* 0x000fe20000000000 */
[----:B------:R-:W-:Y:S01]  /*aa40*/  UMOV UR7, 0x10000000 ;  /* 0x1000000000077882 */ /* 0x000fe20000000000 */
[----:B------:R-:W-:Y:S01]  /*aa50*/  ISETP.NE.AND P1, PT, R4, 0x3, PT ;  /* 0x000000030400780c */ /* 0x000fe20003f25270 */
[----:B------:R-:W-:-:S03]  /*aa60*/  VIADD R14, R14, 0x40 ;  /* 0x000000400e0e7836 */ /* 0x000fc60000000000 */
[----:B------:R-:W-:Y:S02]  /*aa70*/  SEL R10, RZ, 0x1, P1 ;  /* 0x00000001ff0a7807 */ /* 0x000fe40000800000 */
[----:B------:R-:W-:Y:S01]  /*aa80*/  UIADD3 UR13, UR5, 0x100, URZ ;  /* 0x00000100050d7890 */ /* 0x000fe2000fffe03f */
[----:B------:R-:W-:Y:S01]  /*aa90*/  SEL R4, R4, RZ, P1 ;  /* 0x000000ff04047207 */ /* 0x000fe20000800000 */
[----:B------:R-:W-:Y:S01]  /*aaa0*/  UIADD3.X UR5, URZ, UR21, URZ, UP0, !UPT ;  /* 0x000000153f057290 */ /* 0x000fe200087fe43f */
[----:B------:R-:W-:Y:S01]  /*aab0*/  LOP3.LUT R3, R3, R10, RZ, 0x3c, !PT ;  /* 0x0000000a03037212 */ /* 0x000fe200078e3cff */
[----:B------:R-:W-:-:S03]  /*aac0*/  UIADD3 UR14, UR8, 0x6100, URZ ;  /* 0x00006100080e7890 */ /* 0x000fc6000fffe03f */
[----:B------:R-:W-:-:S04]  /*aad0*/  UMOV UR8, UR13 ;  /* 0x0000000d00087c82 */ /* 0x000fc80008000000 */
[----:B------:R0:W-:Y:S02]  /*aae0*/  UTMALDG.3D.MULTICAST [UR8], [UR4], UR19, desc[UR6] ;  /* 0x00000608040073b4 */ /* 0x0001e40008011813 */
[----:B0-----:R-:W-:Y:S01]  /*aaf0*/  UMOV UR8, UR14 ;  /* 0x0000000e00087c82 */ /* 0x001fe20008000000 */
[----:B------:R-:W-:Y:S02]  /*ab00*/  UMOV UR11, UR18 ;  /* 0x00000012000b7c82 */ /* 0x000fe40008000000 */
[----:B------:R0:W-:Y:S02]  /*ab10*/  UTMALDG.3D [UR8], [UR24], desc[UR6] ;  /* 0x00000608180075b4 */ /* 0x0001e40008011000 */
[----:B0-----:R-:W-:Y:S05]  /*ab20*/  @P3 BRA `(.L_x_302) ;  /* 0xfffffffc00383947 */ /* 0x001fea000383ffff */
.L_x_298:
[----:B------:R-:W-:Y:S05]  /*ab30*/  BSYNC B1 ;  /* 0x0000000000017941 */ /* 0x000fea0003800000 */
.L_x_297:
[----:B------:R-:W2:Y:S01]  /*ab40*/  LDL.64 R12, [R1] ;  /* 0x00000000010c7983 */ /* 0x000ea20000100a00 */
[----:B------:R-:W-:Y:S01]  /*ab50*/  LOP3.LUT P4, RZ, R9, 0xff, RZ, 0xc0, !PT ;  /* 0x000000ff09ff7812 */ /* 0x000fe2000788c0ff */
[----:B------:R-:W-:Y:S01]  /*ab60*/  VIADD R8, R8, UR40 ;  /* 0x0000002808087c36 */ /* 0x000fe20008000000 */
[----:B------:R-:W-:Y:S01]  /*ab70*/  ULDC.64 UR4, c[0x0][0x650] ;  /* 0x0001940000047ab9 */ /* 0x000fe20000000a00 */
[----:B------:R-:W-:Y:S01]  /*ab80*/  IMAD.U32 R5, RZ, RZ, UR40 ;  /* 0x00000028ff057e24 */ /* 0x000fe2000f8e00ff */
[----:B------:R-:W-:Y:S01]  /*ab90*/  UISETP.GE.U32.AND UP0, UPT, UR40, 0x3, UPT ;  /* 0x000000032800788c */ /* 0x000fe2000bf06070 */
[----:B------:R-:W-:Y:S01]  /*aba0*/  BSSY B1, `(.L_x_303) ;  /* 0x000006f000017945 */ /* 0x000fe20003800000 */
[----:B------:R-:W-:Y:S01]  /*abb0*/  ISETP.GT.U32.AND P1, PT, R8, 0x2, PT ;  /* 0x000000020800780c */ /* 0x000fe20003f24070 */
[----:B------:R-:W-:Y:S01]  /*abc0*/  IMAD.MOV.U32 R19, RZ, RZ, -0x1 ;  /* 0xffffffffff137424 */ /* 0x000fe200078e00ff */
[----:B------:R-:W-:Y:S01]  /*abd0*/  PRMT R9, RZ, 0x7610, R9 ;  /* 0x00007610ff097816 */ /* 0x000fe20000000009 */
[----:B------:R-:W-:Y:S01]  /*abe0*/  IMAD.MOV.U32 R22, RZ, RZ, -0x1 ;  /* 0xffffffffff167424 */ /* 0x000fe200078e00ff */
[----:B------:R-:W-:-:S02]  /*abf0*/  ISETP.LT.U32.AND P1, PT, R5, 0x3, P1 ;  /* 0x000000030500780c */ /* 0x000fc40000f21070 */
[----:B------:R-:W-:Y:S01]  /*ac00*/  PLOP3.LUT P3, PT, PT, PT, UP0, 0x80, 0x0 ;  /* 0x000000000000781c */ /* 0x000fe20003f6f008 */
[----:B------:R-:W0:Y:S01]  /*ac10*/  @P4 S2R R7, SR_CgaCtaId ;  /* 0x0000000000074919 */ /* 0x000e220000008800 */
[----:B------:R-:W-:-:S04]  /*ac20*/  @P4 MOV R2, 0x400 ;  /* 0x0000040000024802 */ /* 0x000fc80000000f00 */
[----:B0-----:R-:W-:Y:S01]  /*ac30*/  @P4 LEA R4, R7, R2, 0x18 ;  /* 0x0000000207044211 */ /* 0x001fe200078ec0ff */
[----:B------:R-:W-:-:S03]  /*ac40*/  IMAD.WIDE.U32 R2, R8, -0x55555555, RZ ;  /* 0xaaaaaaab08027825 */ /* 0x000fc600078e00ff */
[----:B------:R0:W-:Y:S01]  /*ac50*/  @P4 SYNCS.ARRIVE.TRANS64.A1T0 RZ, [R4+URZ+0x68], RZ ;  /* 0x000068ff04ff49a7 */ /* 0x0001e2000810003f */
[----:B------:R-:W-:Y:S01]  /*ac60*/  IMAD.MOV.U32 R2, RZ, RZ, -0x1 ;  /* 0xffffffffff027424 */ /* 0x000fe200078e00ff */
[----:B------:R-:W-:Y:S02]  /*ac70*/  SHF.R.U32.HI R5, RZ, 0x1, R3 ;  /* 0x00000001ff057819 */ /* 0x000fe40000011603 */
[----:B------:R-:W-:-:S03]  /*ac80*/  SEL R3, RZ, 0x1, !P1 ;  /* 0x00000001ff037807 */ /* 0x000fc60004800000 */
[----:B------:R-:W-:Y:S01]  /*ac90*/  IMAD R8, R5, -0x3, R8 ;  /* 0xfffffffd05087824 */ /* 0x000fe200078e0208 */
[----:B------:R-:W-:Y:S02]  /*aca0*/  LOP3.LUT R0, R0, R3, RZ, 0x3c, !PT ;  /* 0x0000000300007212 */ /* 0x000fe400078e3cff */
[----:B------:R-:W-:Y:S02]  /*acb0*/  PRMT R3, RZ, 0x7610, R3 ;  /* 0x00007610ff037816 */ /* 0x000fe40000000003 */
[----:B------:R-:W-:Y:S02]  /*acc0*/  @P3 LOP3.LUT R0, R0, 0x1, R5, 0x78, !PT ;  /* 0x0000000100003812 */ /* 0x000fe400078e7805 */
[----:B--2---:R-:W-:-:S04]  /*acd0*/  IADD3 R18, P4, R18, R12, RZ ;  /* 0x0000000c12127210 */ /* 0x004fc80007f9e0ff */
[----:B------:R-:W-:Y:S01]  /*ace0*/  ISETP.GE.U32.AND P1, PT, R18, UR4, PT ;  /* 0x0000000412007c0c */ /* 0x000fe2000bf26070 */
[----:B------:R-:W-:-:S05]  /*acf0*/  IMAD.X R17, R17, 0x1, R23, P4 ;  /* 0x0000000111117824 */ /* 0x000fca00020e0617 */
[----:B------:R-:W-:-:S13]  /*ad00*/  ISETP.GE.U32.AND.EX P1, PT, R17, UR5, PT, P1 ;  /* 0x0000000511007c0c */ /* 0x000fda000bf26110 */
[----:B0-----:R-:W-:Y:S05]  /*ad10*/  @P1 BRA `(.L_x_304) ;  /* 0x00000004005c1947 */ /* 0x001fea0003800000 */
[----:B------:R-:W0:Y:S01]  /*ad20*/  S2R R12, SR_CTAID.X ;  /* 0x00000000000c7919 */ /* 0x000e220000002500 */
[----:B------:R-:W-:Y:S01]  /*ad30*/  ULDC.64 UR4, c[0x0][0x628] ;  /* 0x00018a0000047ab9 */ /* 0x000fe20000000a00 */
[----:B------:R-:W1:Y:S01]  /*ad40*/  LDC R13, c[0x0][0x144] ;  /* 0x00005100ff0d7b82 */ /* 0x000e620000000800 */
[----:B------:R-:W-:Y:S01]  /*ad50*/  ISETP.NE.U32.AND P1, PT, RZ, UR4, PT ;  /* 0x00000004ff007c0c */ /* 0x000fe2000bf25070 */
[----:B------:R-:W2:Y:S01]  /*ad60*/  S2R R10, SR_CTAID.Y ;  /* 0x00000000000a7919 */ /* 0x000ea20000002600 */
[----:B------:R-:W-:Y:S01]  /*ad70*/  ULDC UR7, c[0x0][0x630] ;  /* 0x00018c0000077ab9 */ /* 0x000fe20000000800 */
[----:B------:R-:W-:Y:S01]  /*ad80*/  ULDC UR8, c[0x0][0x150] ;  /* 0x0000540000087ab9 */ /* 0x000fe20000000800 */
[----:B------:R-:W-:Y:S01]  /*ad90*/  ISETP.NE.AND.EX P1, PT, RZ, UR5, PT, P1 ;  /* 0x00000005ff007c0c */ /* 0x000fe2000bf25310 */
[----:B------:R-:W-:Y:S02]  /*ada0*/  IMAD.MOV.U32 R2, RZ, RZ, R18 ;  /* 0x000000ffff027224 */ /* 0x000fe400078e0012 */
[----:B------:R-:W-:Y:S01]  /*adb0*/  IMAD.MOV.U32 R3, RZ, RZ, R17 ;  /* 0x000000ffff037224 */ /* 0x000fe200078e0011 */
[----:B0-----:R-:W-:-:S09]  /*adc0*/  I2FP.F32.U32 R14, R12 ;  /* 0x0000000c000e7245 */ /* 0x001fd20000201000 */
[----:B------:R-:W-:Y:S05]  /*add0*/  @!P1 BRA `(.L_x_305) ;  /* 0x0000000000289947 */ /* 0x000fea0003800000 */
[----:B------:R-:W-:Y:S02]  /*ade0*/  ULDC UR6, c[0x0][0x634] ;  /* 0x00018d0000067ab9 */ /* 0x000fe40000000800 */
[----:B------:R-:W-:-:S05]  /*adf0*/  IADD3 R3, P1, R18, UR6, RZ ;  /* 0x0000000612037c10 */ /* 0x000fca000ff3e0ff */
[----:B------:R-:W-:-:S04]  /*ae00*/  IMAD.X R11, RZ, RZ, R17, P1 ;  /* 0x000000ffff0b7224 */ /* 0x000fc800008e0611 */
[----:B------:R-:W-:-:S04]  /*ae10*/  IMAD.WIDE.U32 R4, R11, UR4, RZ ;  /* 0x000000040b047c25 */ /* 0x000fc8000f8e00ff */
[----:B------:R-:W-:-:S04]  /*ae20*/  IMAD.WIDE.U32 R4, P1, R3, UR5, R4 ;  /* 0x0000000503047c25 */ /* 0x000fc8000f820004 */
[----:B------:R-:W-:-:S04]  /*ae30*/  IMAD.WIDE.U32 R2, R3, UR4, RZ ;  /* 0x0000000403027c25 */ /* 0x000fc8000f8e00ff */
[----:B------:R-:W-:Y:S01]  /*ae40*/  IMAD.MOV.U32 R2, RZ, RZ, R5 ;  /* 0x000000ffff027224 */ /* 0x000fe200078e0005 */
[----:B------:R-:W-:Y:S01]  /*ae50*/  IADD3 RZ, P3, R3, R4, RZ ;  /* 0x0000000403ff7210 */ /* 0x000fe20007f7e0ff */
[----:B------:R-:W-:-:S04]  /*ae60*/  IMAD.X R3, RZ, RZ, RZ, P1 ;  /* 0x000000ffff037224 */ /* 0x000fc800008e06ff */
[----:B------:R-:W-:-:S08]  /*ae70*/  IMAD.WIDE.U32.X R2, R11, UR5, R2, P3 ;  /* 0x000000050b027c25 */ /* 0x000fd000098e0402 */
.L_x_305:
[----:B------:R-:W-:Y:S01]  /*ae80*/  FMUL R14, R14, UR8 ;  /* 0x000000080e0e7c20 */ /* 0x000fe20008400000 */
[--C-:B------:R-:W-:Y:S01]  /*ae90*/  SHF.R.U64 R11, R2, UR7, R3.reuse ;  /* 0x00000007020b7c19 */ /* 0x100fe20008001203 */
[----:B------:R-:W-:Y:S01]  /*aea0*/  ULDC.64 UR4, c[0x0][0x620] ;  /* 0x0001880000047ab9 */ /* 0x000fe20000000a00 */
[----:B------:R-:W-:Y:S01]  /*aeb0*/  SHF.R.U32.HI R2, RZ, UR7, R3 ;  /* 0x00000007ff027c19 */ /* 0x000fe20008011603 */
[----:B------:R-:W-:Y:S01]  /*aec0*/  IMAD.MOV.U32 R3, RZ, RZ, R17 ;  /* 0x000000ffff037224 */ /* 0x000fe200078e0011 */
[----:B------:R-:W-:Y:S01]  /*aed0*/  IADD3 R15, P1, RZ, -R11, RZ ;  /* 0x8000000bff0f7210 */ /* 0x000fe20007f3e0ff */
[----:B------:R-:W0:Y:S01]  /*aee0*/  F2I.U32.TRUNC.NTZ R14, R14 ;  /* 0x0000000e000e7305 */ /* 0x000e22000020f000 */
[----:B------:R-:W-:-:S03]  /*aef0*/  ULDC.64 UR6, c[0x0][0x640] ;  /* 0x0001900000067ab9 */ /* 0x000fc60000000a00 */
[----:B------:R-:W-:Y:S01]  /*af00*/  IMAD.X R2, RZ, RZ, ~R2, P1 ;  /* 0x000000ffff027224 */ /* 0x000fe200008e0e02 */
[----:B------:R-:W-:-:S03]  /*af10*/  ISETP.NE.U32.AND P1, PT, RZ, UR6, PT ;  /* 0x00000006ff007c0c */ /* 0x000fc6000bf25070 */
[----:B------:R-:W-:Y:S01]  /*af20*/  IMAD R2, R2, UR4, RZ ;  /* 0x0000000402027c24 */ /* 0x000fe2000f8e02ff */
[----:B------:R-:W-:-:S03]  /*af30*/  ISETP.NE.AND.EX P1, PT, RZ, UR7, PT, P1 ;  /* 0x00000007ff007c0c */ /* 0x000fc6000bf25310 */
[C---:B------:R-:W-:Y:S01]  /*af40*/  IMAD R5, R15.reuse, UR5, R2 ;  /* 0x000000050f057c24 */ /* 0x040fe2000f8e0202 */
[----:B------:R-:W-:Y:S01]  /*af50*/  ULDC UR5, c[0x0][0x154] ;  /* 0x0000550000057ab9 */ /* 0x000fe20000000800 */
[----:B------:R-:W-:Y:S02]  /*af60*/  IMAD.MOV.U32 R2, RZ, RZ, R18 ;  /* 0x000000ffff027224 */ /* 0x000fe400078e0012 */
[----:B0-----:R-:W-:Y:S02]  /*af70*/  IMAD.MOV R4, RZ, RZ, -R14 ;  /* 0x000000ffff047224 */ /* 0x001fe400078e0a0e */
[----:B------:R-:W-:Y:S01]  /*af80*/  IMAD.WIDE.U32 R2, R15, UR4, R2 ;  /* 0x000000040f027c25 */ /* 0x000fe2000f8e0002 */
[----:B------:R-:W-:-:S03]  /*af90*/  ULDC UR4, c[0x0][0x618] ;  /* 0x0001860000047ab9 */ /* 0x000fc60000000800 */
[----:B-1----:R-:W-:Y:S01]  /*afa0*/  IMAD R12, R13, R4, R12 ;  /* 0x000000040d0c7224 */ /* 0x002fe200078e020c */
[----:B--2---:R-:W-:Y:S01]  /*afb0*/  I2FP.F32.U32 R4, R10 ;  /* 0x0000000a00047245 */ /* 0x004fe20000201000 */
[----:B------:R-:W0:Y:S01]  /*afc0*/  LDC R13, c[0x0][0x148] ;  /* 0x00005200ff0d7b82 */ /* 0x000e220000000800 */
[----:B------:R-:W-:-:S03]  /*afd0*/  IMAD.IADD R3, R3, 0x1, R5 ;  /* 0x0000000103037824 */ /* 0x000fc600078e0205 */
[----:B------:R-:W-:Y:S02]  /*afe0*/  FMUL R4, R4, UR5 ;  /* 0x0000000504047c20 */ /* 0x000fe40008400000 */
[--C-:B------:R-:W-:Y:S02]  /*aff0*/  SHF.R.U64 R14, R2, UR4, R3.reuse ;  /* 0x00000004020e7c19 */ /* 0x100fe40008001203 */
[----:B------:R-:W-:Y:S01]  /*b000*/  SHF.R.U32.HI R3, RZ, UR4, R3 ;  /* 0x00000004ff037c19 */ /* 0x000fe20008011603 */
[----:B------:R1:W2:Y:S01]  /*b010*/  F2I.U32.TRUNC.NTZ R20, R4 ;  /* 0x0000000400147305 */ /* 0x0002a2000020f000 */
[----:B------:R-:W-:Y:S02]  /*b020*/  ULDC UR4, c[0x0][0x608] ;  /* 0x0001820000047ab9 */ /* 0x000fe40000000800 */
[--C-:B------:R-:W-:Y:S02]  /*b030*/  SHF.R.U64 R19, R14, UR4, R3.reuse ;  /* 0x000000040e137c19 */ /* 0x100fe40008001203 */
[----:B------:R-:W-:Y:S01]  /*b040*/  SHF.R.U32.HI R2, RZ, UR4, R3 ;  /* 0x00000004ff027c19 */ /* 0x000fe20008011603 */
[----:B------:R-:W-:-:S03]  /*b050*/  ULDC UR4, c[0x0][0x658] ;  /* 0x0001960000047ab9 */ /* 0x000fc60000000800 */
[--C-:B------:R-:W-:Y:S02]  /*b060*/  SHF.R.U64 R15, R19, UR4, R2.reuse ;  /* 0x00000004130f7c19 */ /* 0x100fe40008001202 */
[----:B------:R-:W-:-:S03]  /*b070*/  SHF.R.U32.HI R21, RZ, UR4, R2 ;  /* 0x00000004ff157c19 */ /* 0x000fc60008011602 */
[----:B------:R-:W-:Y:S02]  /*b080*/  IMAD.MOV.U32 R2, RZ, RZ, R15 ;  /* 0x000000ffff027224 */ /* 0x000fe400078e000f */
[----:B------:R-:W-:Y:S01]  /*b090*/  IMAD.MOV.U32 R3, RZ, RZ, R21 ;  /* 0x000000ffff037224 */ /* 0x000fe200078e0015 */
[----:B-12---:R-:W-:Y:S06]  /*b0a0*/  @!P1 BRA `(.L_x_306) ;  /* 0x0000000000289947 */ /* 0x006fec0003800000 */
        /* <DEDUP_REMOVED lines=10> */
.L_x_306:
[----:B------:R-:W1:Y:S01]  /*b150*/  LDC R4, c[0x0][0x65c] ;  /* 0x00019700ff047b82 */ /* 0x000e620000000800 */
[----:B------:R-:W-:Y:S01]  /*b160*/  ULDC UR4, c[0x0][0x648] ;  /* 0x0001920000047ab9 */ /* 0x000fe20000000800 */
[----:B------:R-:W-:Y:S01]  /*b170*/  LOP3.LUT R19, R19, UR16, RZ, 0xc0, !PT ;  /* 0x0000001013137c12 */ /* 0x000fe2000f8ec0ff */
[----:B------:R-:W-:Y:S01]  /*b180*/  IMAD.MOV R20, RZ, RZ, -R20 ;  /* 0x000000ffff147224 */ /* 0x000fe200078e0a14 */
[----:B------:R-:W-:Y:S01]  /*b190*/  SHF.R.U64 R2, R2, UR4, R3 ;  /* 0x0000000402027c19 */ /* 0x000fe20008001203 */
[----:B------:R-:W-:Y:S01]  /*b1a0*/  ULDC UR4, c[0x0][0x638] ;  /* 0x00018e0000047ab9 */ /* 0x000fe20000000800 */
[----:B------:R-:W-:Y:S01]  /*b1b0*/  LOP3.LUT R14, R14, UR15, RZ, 0xc0, !PT ;  /* 0x0000000f0e0e7c12 */ /* 0x000fe2000f8ec0ff */
[----:B------:R-:W-:Y:S01]  /*b1c0*/  ULDC UR5, c[0x0][0x610] ;  /* 0x0001840000057ab9 */ /* 0x000fe20000000800 */
[----:B------:R-:W-:Y:S02]  /*b1d0*/  IMAD.MOV.U32 R3, RZ, RZ, 0x1 ;  /* 0x00000001ff037424 */ /* 0x000fe400078e00ff */
[----:B------:R-:W-:Y:S01]  /*b1e0*/  IMAD R19, R2, UR17, R19 ;  /* 0x0000001102137c24 */ /* 0x000fe2000f8e0213 */
[----:B-1----:R-:W-:Y:S01]  /*b1f0*/  ISETP.NE.AND P1, PT, R4, 0x1, PT ;  /* 0x000000010400780c */ /* 0x002fe20003f25270 */
[----:B------:R-:W-:-:S02]  /*b200*/  IMAD.MOV R4, RZ, RZ, -R2 ;  /* 0x000000ffff047224 */ /* 0x000fc400078e0a02 */
[----:B------:R-:W-:Y:S02]  /*b210*/  IMAD.MOV.U32 R2, RZ, RZ, R11 ;  /* 0x000000ffff027224 */ /* 0x000fe400078e000b */
[----:B------:R-:W-:Y:S01]  /*b220*/  IMAD R15, R4, UR4, R15 ;  /* 0x00000004040f7c24 */ /* 0x000fe2000f8e020f */
[----:B------:R-:W-:-:S03]  /*b230*/  ULDC UR4, c[0x0][0x600] ;  /* 0x0001800000047ab9 */ /* 0x000fc60000000800 */
[----:B------:R-:W-:-:S04]  /*b240*/  IMAD R15, R15, UR4, R14 ;  /* 0x000000040f0f7c24 */ /* 0x000fc8000f8e020e */
[----:B0-----:R-:W-:-:S04]  /*b250*/  @P1 IMAD R12, R13, R20, R10 ;  /* 0x000000140d0c1224 */ /* 0x001fc800078e020a */
[----:B------:R-:W-:-:S05]  /*b260*/  IMAD R12, R19, UR5, R12 ;  /* 0x00000005130c7c24 */ /* 0x000fca000f8e020c */
[----:B------:R-:W-:Y:S02]  /*b270*/  SEL R22, R15, R12, !P1 ;  /* 0x0000000c0f167207 */ /* 0x000fe40004800000 */
[----:B------:R-:W-:-:S07]  /*b280*/  SEL R19, R12, R15, !P1 ;  /* 0x0000000f0c137207 */ /* 0x000fce0004800000 */
.L_x_304:
[----:B------:R-:W-:Y:S05]  /*b290*/  BSYNC B1 ;  /* 0x0000000000017941 */ /* 0x000fea0003800000 */
.L_x_303:
[----:B------:R-:W-:-:S13]  /*b2a0*/  LOP3.LUT P1, RZ, R3, 0xff, RZ, 0xc0, !PT ;  /* 0x000000ff03ff7812 */ /* 0x000fda000782c0ff */
[----:B------:R-:W-:Y:S05]  /*b2b0*/  @P1 BRA `(.L_x_307) ;  /* 0xfffffff4001c1947 */ /* 0x000fea000383ffff */
[----:B------:R-:W-:Y:S05]  /*b2c0*/  BSYNC B0 ;  /* 0x0000000000007941 */ /* 0x000fea0003800000 */
.L_x_295:
[----:B------:R-:W-:-:S03]  /*b2d0*/  UMOV UR4, 0xffffffff ;  /* 0xffffffff00047882 */ /* 0x000fc60000000000 */
[----:B------:R-:W-:Y:S05]  /*b2e0*/  BRA.DIV UR4, `(.L_x_308) ;  /* 0x00000006041c7947 */ /* 0x000fea000b800000 */
[----:B------:R-:W-:-:S13]  /*b2f0*/  ELECT P6, URZ, PT ;  /* 0x00000000003f782f */ /* 0x000fda00038c0000 */
.L_x_323:
[----:B------:R-:W-:Y:S04]  /*b300*/  BSSY B0, `(.L_x_309) ;  /* 0x0000022000007945 */ /* 0x000fe80003800000 */
[----:B------:R-:W-:Y:S05]  /*b310*/  @!P6 BRA `(.L_x_310) ;  /* 0x000000000080e947 */ /* 0x000fea0003800000 */
[----:B------:R-:W-:-:S04]  /*b320*/  LOP3.LUT R16, R16, 0x2, RZ, 0xfc, !PT ;  /* 0x0000000210107812 */ /* 0x000fc800078efcff */
[----:B------:R-:W-:-:S13]  /*b330*/  ISETP.NE.AND P0, PT, R16, 0x3, PT ;  /* 0x000000031000780c */ /* 0x000fda0003f05270 */
[----:B------:R-:W-:Y:S05]  /*b340*/  @!P0 BRA `(.L_x_311) ;  /* 0x0000000000048947 */ /* 0x000fea0003800000 */
[----:B------:R-:W-:Y:S01]  /*b350*/  BPT.TRAP 0x1 ;  /* 0x000000040000795c */ /* 0x000fe20000300000 */
.L_x_311:
[----:B------:R-:W0:Y:S01]  /*b360*/  S2R R3, SR_CgaCtaId ;  /* 0x0000000000037919 */ /* 0x000e220000008800 */
[----:B------:R-:W-:-:S04]  /*b370*/  MOV R2, 0x400 ;  /* 0x0000040000027802 */ /* 0x000fc80000000f00 */
[----:B0-----:R-:W-:Y:S02]  /*b380*/  LEA R3, R3, R2, 0x18 ;  /* 0x0000000203037211 */ /* 0x001fe400078ec0ff */
[----:B------:R-:W-:-:S03]  /*b390*/  SHF.L.U32 R2, R0, 0x1f, RZ ;  /* 0x0000001f00027819 */ /* 0x000fc600000006ff */
[----:B------:R-:W-:-:S04]  /*b3a0*/  VIADD R3, R3, 0x18 ;  /* 0x0000001803037836 */ /* 0x000fc80000000000 */
[C---:B------:R-:W-:Y:S02]  /*b3b0*/  IMAD R7, R8.reuse, 0x8, R3 ;  /* 0x0000000808077824 */ /* 0x040fe400078e0203 */
[----:B------:R-:W-:Y:S02]  /*b3c0*/  VIADD R8, R8, 0x1 ;  /* 0x0000000108087836 */ /* 0x000fe40000000000 */
[----:B------:R-:W0:Y:S03]  /*b3d0*/  SYNCS.PHASECHK.TRANS64.TRYWAIT P0, [R7+URZ], R2 ;  /* 0x00000002070075a7 */ /* 0x000e26000800017f */
[----:B------:R-:W-:-:S04]  /*b3e0*/  ISETP.NE.AND P1, PT, R8, 0x3, PT ;  /* 0x000000030800780c */ /* 0x000fc80003f25270 */
[----:B------:R-:W-:Y:S02]  /*b3f0*/  SEL R5, RZ, 0x1, P1 ;  /* 0x00000001ff057807 */ /* 0x000fe40000800000 */
[----:B------:R-:W-:Y:S02]  /*b400*/  SEL R8, R8, RZ, P1 ;  /* 0x000000ff08087207 */ /* 0x000fe40000800000 */
[----:B------:R-:W-:-:S03]  /*b410*/  LOP3.LUT R5, R0, R5, RZ, 0x3c, !PT ;  /* 0x0000000500057212 */ /* 0x000fc600078e3cff */
[----:B------:R-:W-:Y:S01]  /*b420*/  IMAD R9, R8, 0x8, R3 ;  /* 0x0000000808097824 */ /* 0x000fe200078e0203 */
[----:B------:R-:W-:Y:S01]  /*b430*/  SHF.L.U32 R4, R5, 0x1f, RZ ;  /* 0x0000001f05047819 */ /* 0x000fe200000006ff */
[----:B0-----:R-:W-:Y:S06]  /*b440*/  @!P0 BRA `(.L_x_312) ;  /* 0x0000000000e48947 */ /* 0x001fec0003800000 */
.L_x_324:
[----:B------:R-:W1:Y:S01]  /*b450*/  SYNCS.PHASECHK.TRANS64.TRYWAIT P0, [R9+URZ], R4 ;  /* 0x00000004090075a7 */ /* 0x000e62000800017f */
[----:B------:R-:W-:-:S05]  /*b460*/  VIADD R0, R8, 0x1 ;  /* 0x0000000108007836 */ /* 0x000fca0000000000 */
[----:B------:R-:W-:-:S04]  /*b470*/  ISETP.NE.AND P1, PT, R0, 0x3, PT ;  /* 0x000000030000780c */ /* 0x000fc80003f25270 */
[----:B0-----:R-:W-:Y:S02]  /*b480*/  SEL R2, RZ, 0x1, P1 ;  /* 0x00000001ff027807 */ /* 0x001fe40000800000 */
[----:B------:R-:W-:Y:S02]  /*b490*/  SEL R0, R0, RZ, P1 ;  /* 0x000000ff00007207 */ /* 0x000fe40000800000 */
[----:B------:R-:W-:Y:S01]  /*b4a0*/  LOP3.LUT R2, R5, R2, RZ, 0x3c, !PT ;  /* 0x0000000205027212 */ /* 0x000fe200078e3cff */
[----:B-1----:R-:W-:Y:S06]  /*b4b0*/  @!P0 BRA `(.L_x_313) ;  /* 0x0000000000dc8947 */ /* 0x002fec0003800000 */
.L_x_325:
[----:B------:R-:W-:Y:S01]  /*b4c0*/  IMAD R3, R0, 0x8, R3 ;  /* 0x0000000800037824 */ /* 0x000fe200078e0203 */
[----:B------:R-:W-:-:S07]  /*b4d0*/  SHF.L.U32 R0, R2, 0x1f, RZ ;  /* 0x0000001f02007819 */ /* 0x000fce00000006ff */
.L_x_314:
[----:B-1----:R1:W2:Y:S02]  /*b4e0*/  SYNCS.PHASECHK.TRANS64.TRYWAIT P0, [R3+URZ], R0 ;  /* 0x00000000030075a7 */ /* 0x0022a4000800017f */
[----:B--2---:R-:W-:Y:S05]  /*b4f0*/  @!P0 NANOSLEEP.SYNCS 0x989680 ;  /* 0x009896800000895d */ /* 0x004fea0003900000 */
[----:B------:R-:W2:Y:S02]  /*b500*/  @!P0 SYNCS.PHASECHK.TRANS64 P0, [R3+URZ], R0 ;  /* 0x00000000030085a7 */ /* 0x000ea4000800007f */
[----:B--2---:R-:W-:Y:S05]  /*b510*/  @!P0 BRA `(.L_x_314) ;  /* 0xfffffffc00f08947 */ /* 0x004fea000383ffff */
.L_x_310:
[----:B------:R-:W-:Y:S05]  /*b520*/  BSYNC B0 ;  /* 0x0000000000007941 */ /* 0x000fea0003800000 */
.L_x_309:
[----:B------:R-:W-:Y:S05]  /*b530*/  EXIT ;  /* 0x000000000000794d */ /* 0x000fea0003800000 */
.L_x_19:
[----:B-1----:R1:W2:Y:S02]  /*b540*/  SYNCS.PHASECHK.TRANS64.TRYWAIT P0, [R161+URZ], R0 ;  /* 0x00000000a10075a7 */ /* 0x0022a4000800017f */
[----:B--2---:R-:W-:Y:S05]  /*b550*/  @!P0 NANOSLEEP.SYNCS 0x989680 ;  /* 0x009896800000895d */ /* 0x004fea0003900000 */
[----:B------:R-:W2:Y:S02]  /*b560*/  @!P0 SYNCS.PHASECHK.TRANS64 P0, [R161+URZ], R0 ;  /* 0x00000000a10085a7 */ /* 0x000ea4000800007f */
[----:B--2---:R-:W-:Y:S05]  /*b570*/  @!P0 BRA `(.L_x_19) ;  /* 0xfffffffc00f08947 */ /* 0x004fea000383ffff */
[----:B------:R-:W-:Y:S05]  /*b580*/  BRA `(.L_x_315) ;  /* 0xffffff6000307947 */ /* 0x000fea000383ffff */
.L_x_24:
[----:B--2---:R2:W3:Y:S02]  /*b590*/  SYNCS.PHASECHK.TRANS64.TRYWAIT P1, [R3+URZ], R0 ;  /* 0x00000000030075a7 */ /* 0x0044e4000802017f */
[----:B---3--:R-:W-:Y:S05]  /*b5a0*/  @!P1 NANOSLEEP.SYNCS 0x989680 ;  /* 0x009896800000995d */ /* 0x008fea0003900000 */
[----:B------:R-:W3:Y:S02]  /*b5b0*/  @!P1 SYNCS.PHASECHK.TRANS64 P1, [R3+URZ], R0 ;  /* 0x00000000030095a7 */ /* 0x000ee4000802007f */
[----:B---3--:R-:W-:Y:S05]  /*b5c0*/  @!P1 BRA `(.L_x_24) ;  /* 0xfffffffc00f09947 */ /* 0x008fea000383ffff */
[----:B------:R-:W-:Y:S05]  /*b5d0*/  BRA `(.L_x_23) ;  /* 0xffffff60009c7947 */ /* 0x000fea000383ffff */
.L_x_29:
[----:B--2---:R-:W-:-:S04]  /*b5e0*/  IMAD.U32 R5, RZ, RZ, UR4 ;  /* 0x00000004ff057e24 */ /* 0x004fc8000f8e00ff */
[----:B------:R2:W3:Y:S03]  /*b5f0*/  SYNCS.PHASECHK.TRANS64.TRYWAIT P1, [R5+URZ], R4 ;  /* 0x00000004050075a7 */ /* 0x0004e6000802017f */
[----:B---3--:R-:W-:Y:S05]  /*b600*/  @!P1 NANOSLEEP.SYNCS 0x989680 ;  /* 0x009896800000995d */ /* 0x008fea0003900000 */
[----:B------:R-:W3:Y:S02]  /*b610*/  @!P1 SYNCS.PHASECHK.TRANS64 P1, [R5+URZ], R4 ;  /* 0x00000004050095a7 */ /* 0x000ee4000802007f */
[----:B---3--:R-:W-:Y:S05]  /*b620*/  @!P1 BRA `(.L_x_29) ;  /* 0xfffffffc00ec9947 */ /* 0x008fea000383ffff */
[----:B------:R-:W-:Y:S05]  /*b630*/  BRA `(.L_x_28) ;  /* 0xffffff6400787947 */ /* 0x000fea000383ffff */
.L_x_35:
[----:B-1----:R1:W2:Y:S02]  /*b640*/  SYNCS.PHASECHK.TRANS64.TRYWAIT P0, [R161+URZ+0x10], R0 ;  /* 0x00001000a10075a7 */ /* 0x0022a4000800017f */
[----:B--2---:R-:W-:Y:S05]  /*b650*/  @!P0 NANOSLEEP.SYNCS 0x989680 ;  /* 0x009896800000895d */ /* 0x004fea0003900000 */
[----:B------:R-:W2:Y:S02]  /*b660*/  @!P0 SYNCS.PHASECHK.TRANS64 P0, [R161+URZ+0x10], R0 ;  /* 0x00001000a10085a7 */ /* 0x000ea4000800007f */
[----:B--2---:R-:W-:Y:S05]  /*b670*/  @!P0 BRA `(.L_x_35) ;  /* 0xfffffffc00f08947 */ /* 0x004fea000383ffff */
[----:B------:R-:W-:Y:S05]  /*b680*/  BRA `(.L_x_316) ;  /* 0xffffff6800d07947 */ /* 0x000fea000383ffff */
.L_x_296:
[----:B------:R-:W-:Y:S01]  /*b690*/  BSSY B1, `(.L_x_317) ;  /* 0x0000006000017945 */ /* 0x000fe20003800000 */
[----:B------:R-:W-:-:S07]  /*b6a0*/  IMAD.MOV.U32 R15, RZ, RZ, -0x1 ;  /* 0xffffffffff0f7424 */ /* 0x000fce00078e00ff */
[----:B-----5:R-:W-:Y:S05]  /*b6b0*/  WARPSYNC.COLLECTIVE R15, `(.L_x_318) ;  /* 0x000000000f0c7348 */ /* 0x020fea0003c00000 */
[----:B------:R-:W-:Y:S02]  /*b6c0*/  ELECT P6, UR62, PT ;  /* 0x00000000003e782f */ /* 0x000fe400038c0000 */
[----:B------:R-:W-:Y:S01]  /*b6d0*/  MOV R14, UR62 ;  /* 0x0000003e000e7c02 */ /* 0x000fe20008000f00 */
[----:B-----5:R-:W-:Y:S10]  /*b6e0*/  ENDCOLLECTIVE ;  /* 0x000000000000791b */ /* 0x020ff40003800000 */
.L_x_318:
[----:B------:R-:W-:Y:S05]  /*b6f0*/  BSYNC B1 ;  /* 0x0000000000017941 */ /* 0x000fea0003800000 */
.L_x_317:
[----:B------:R-:W-:Y:S05]  /*b700*/  BRA `(.L_x_319) ;  /* 0xfffffff000147947 */ /* 0x000fea000383ffff */
.L_x_299:
[----:B-1----:R1:W2:Y:S02]  /*b710*/  SYNCS.PHASECHK.TRANS64.TRYWAIT P1, [R12+URZ+0x18], R5 ;  /* 0x000018050c0075a7 */ /* 0x0022a4000802017f */
[----:B--2---:R-:W-:Y:S05]  /*b720*/  @!P1 NANOSLEEP.SYNCS 0x989680 ;  /* 0x009896800000995d */ /* 0x004fea0003900000 */
[----:B------:R-:W2:Y:S02]  /*b730*/  @!P1 SYNCS.PHASECHK.TRANS64 P1, [R12+URZ+0x18], R5 ;  /* 0x000018050c0095a7 */ /* 0x000ea4000802007f */
[----:B--2---:R-:W-:Y:S05]  /*b740*/  @!P1 BRA `(.L_x_299) ;  /* 0xfffffffc00f09947 */ /* 0x004fea000383ffff */
[----:B------:R-:W-:Y:S05]  /*b750*/  BRA `(.L_x_320) ;  /* 0xfffffff000507947 */ /* 0x000fea000383ffff */
.L_x_308:
[----:B------:R-:W-:Y:S01]  /*b760*/  BSSY B0, `(.L_x_321) ;  /* 0x0000006000007945 */ /* 0x000fe20003800000 */
[----:B------:R-:W-:-:S07]  /*b770*/  IMAD.MOV.U32 R15, RZ, RZ, -0x1 ;  /* 0xffffffffff0f7424 */ /* 0x000fce00078e00ff */
[----:B-----5:R-:W-:Y:S05]  /*b780*/  WARPSYNC.COLLECTIVE R15, `(.L_x_322) ;  /* 0x000000000f0c7348 */ /* 0x020fea0003c00000 */
[----:B------:R-:W-:Y:S02]  /*b790*/  ELECT P6, UR62, PT ;  /* 0x00000000003e782f */ /* 0x000fe400038c0000 */
[----:B------:R-:W-:Y:S01]  /*b7a0*/  MOV R14, UR62 ;  /* 0x0000003e000e7c02 */ /* 0x000fe20008000f00 */
[----:B-----5:R-:W-:Y:S10]  /*b7b0*/  ENDCOLLECTIVE ;  /* 0x000000000000791b */ /* 0x020ff40003800000 */
.L_x_322:
[----:B------:R-:W-:Y:S05]  /*b7c0*/  BSYNC B0 ;  /* 0x0000000000007941 */ /* 0x000fea0003800000 */
.L_x_321:
[----:B------:R-:W-:Y:S05]  /*b7d0*/  BRA `(.L_x_323) ;  /* 0xfffffff800c87947 */ /* 0x000fea000383ffff */
.L_x_312:
[----:B0-----:R0:W1:Y:S02]  /*b7e0*/  SYNCS.PHASECHK.TRANS64.TRYWAIT P0, [R7+URZ], R2 ;  /* 0x00000002070075a7 */ /* 0x001064000800017f */
[----:B-1----:R-:W-:Y:S05]  /*b7f0*/  @!P0 NANOSLEEP.SYNCS 0x989680 ;  /* 0x009896800000895d */ /* 0x002fea0003900000 */
[----:B------:R-:W1:Y:S02]  /*b800*/  @!P0 SYNCS.PHASECHK.TRANS64 P0, [R7+URZ], R2 ;  /* 0x00000002070085a7 */ /* 0x000e64000800007f */
[----:B-1----:R-:W-:Y:S05]  /*b810*/  @!P0 BRA `(.L_x_312) ;  /* 0xfffffffc00f08947 */ /* 0x002fea000383ffff */
[----:B------:R-:W-:Y:S05]  /*b820*/  BRA `(.L_x_324) ;  /* 0xfffffffc00087947 */ /* 0x000fea000383ffff */
.L_x_313:
[----:B0-----:R0:W1:Y:S02]  /*b830*/  SYNCS.PHASECHK.TRANS64.TRYWAIT P0, [R9+URZ], R4 ;  /* 0x00000004090075a7 */ /* 0x001064000800017f */
[----:B-1----:R-:W-:Y:S05]  /*b840*/  @!P0 NANOSLEEP.SYNCS 0x989680 ;  /* 0x009896800000895d */ /* 0x002fea0003900000 */
[----:B------:R-:W1:Y:S02]  /*b850*/  @!P0 SYNCS.PHASECHK.TRANS64 P0, [R9+URZ], R4 ;  /* 0x00000004090085a7 */ /* 0x000e64000800007f */
[----:B-1----:R-:W-:Y:S05]  /*b860*/  @!P0 BRA `(.L_x_313) ;  /* 0xfffffffc00f08947 */ /* 0x002fea000383ffff */
[----:B------:R-:W-:Y:S05]  /*b870*/  BRA `(.L_x_325) ;  /* 0xfffffffc00107947 */ /* 0x000fea000383ffff */
.L_x_326:
[----:B------:R-:W-:-:S00]  /*b880*/  BRA `(.L_x_326) ;  /* 0xfffffffc00fc7947 */ /* 0x000fc0000383ffff */
[----:B------:R-:W-:-:S00]  /*b890*/  NOP ;  /* 0x0000000000007918 */ /* 0x000fc00000000000 */
        /* <DEDUP_REMOVED lines=14> */
.L_x_327:


//--------------------- .nv.global.init           --------------------------
	.section	.nv.global.init,"aw",@progbits
.nv.global.init:
	.type		$str$22,@object
	.size		$str$22,($str$23 - $str$22)
$str$22:
        /*0000*/ 	.byte	0x6b, 0x5f, 0x74, 0x69, 0x6c, 0x65, 0x5f, 0x63, 0x6f, 0x75, 0x6e, 0x74, 0x20, 0x3e, 0x3d, 0x20
        /*0010*/ 	.byte	0x31, 0x00
	.type		$str$23,@object
	.size		$str$23,(__unnamed_1 - $str$23)
$str$23:
        /*0012*/ 	.byte	0x2f, 0x74, 0x6d, 0x70, 0x2f, 0x63, 0x75, 0x74, 0x6c, 0x61, 0x73, 0x73, 0x5f, 0x73, 0x77, 0x65
        /*0022*/ 	.byte	0x65, 0x70, 0x5f, 0x73, 0x72, 0x63, 0x2f, 0x69, 0x6e, 0x63, 0x6c, 0x75, 0x64, 0x65, 0x2f, 0x63
        /*0032*/ 	.byte	0x75, 0x74, 0x6c, 0x61, 0x73, 0x73, 0x2f, 0x67, 0x65, 0x6d, 0x6d, 0x2f, 0x63, 0x6f, 0x6c, 0x6c
        /*0042*/ 	.byte	0x65, 0x63, 0x74, 0x69, 0x76, 0x65, 0x2f, 0x73, 0x6d, 0x39, 0x30, 0x5f, 0x6d, 0x6d, 0x61, 0x5f
        /*0052*/ 	.byte	0x74, 0x6d, 0x61, 0x5f, 0x67, 0x6d, 0x6d, 0x61, 0x5f, 0x73, 0x73, 0x5f, 0x77, 0x61, 0x72, 0x70
        /*0062*/ 	.byte	0x73, 0x70, 0x65, 0x63, 0x69, 0x61, 0x6c, 0x69, 0x7a, 0x65, 0x64, 0x2e, 0x68, 0x70, 0x70, 0x00
	.type		__unnamed_1,@object
	.size		__unnamed_1,(.L_0 - __unnamed_1)
__unnamed_1:
        /*0072*/ 	.byte	0x76, 0x6f, 0x69, 0x64, 0x20, 0x63, 0x75, 0x74, 0x6c, 0x61, 0x73, 0x73, 0x3a, 0x3a, 0x67, 0x65
        /* <DEDUP_REMOVED lines=180> */
        /*0bc2*/ 	.byte	0x5d, 0x00
.L_0:


//--------------------- .nv.shared._ZN7cutlass13device_kernelINS_4gemm6kernel13GemmUniversalIN4cute5tupleIJiiiiEEENS1_10collective13CollectiveMmaINS1_34MainloopSm90TmaGmmaWarpSpecializedILi3ENS5_IJNS4_1CILi1EEENSA_ILi2EEESB_EEENS1_32KernelTmaWarpSpecializedPingpongEEENS5_IJNSA_ILi64EEENSA_ILi256EEESG_EEENS_6half_tENS5_IJlSB_lEEESJ_SK_NS4_8TiledMMAINS4_8MMA_AtomIJNS4_4SM904GMMA26MMA_64x256x16_F32F16F16_SSILNSO_5MajorE0ELSQ_0ELNSO_7ScaleInE1ELSR_1EEEEEENS4_6LayoutINS5_IJSB_SB_SB_EEENS5_IJNSA_ILi0EEESW_SW_EEEEENS5_IJNS4_10UnderscoreESZ_SZ_EEEEENS4_23SM90_TMA_LOAD_MULTICASTENS4_14ComposedLayoutINS4_7SwizzleILi3ELi4ELi3EEENS4_18smem_ptr_flag_bitsILi16EEENSU_INS5_IJNSA_ILi8EEESG_EEENS5_IJSG_SB_EEEEEEEvNS4_8identityENS4_13SM90_TMA_LOADES1C_vS1D_EENS_8epilogue10collective6detail29Sm90TmaWarpSpecializedAdapterINS1H_15DefaultEpilogueISJ_SK_SK_NS1G_6thread17LinearCombinationISJ_Li1EffLNS1L_9ScaleType4KindE0ELNS_15FloatRoundStyleE2ESJ_EENS1_15EpilogueDefaultEEEEEvvEEEEvNT_6ParamsE --------------------------
	.section	.nv.shared._ZN7cutlass13device_kernelINS_4gemm6kernel13GemmUniversalIN4cute5tupleIJiiiiEEENS1_10collective13CollectiveMmaINS1_34MainloopSm90TmaGmmaWarpSpecializedILi3ENS5_IJNS4_1CILi1EEENSA_ILi2EEESB_EEENS1_32KernelTmaWarpSpecializedPingpongEEENS5_IJNSA_ILi64EEENSA_ILi256EEESG_EEENS_6half_tENS5_IJlSB_lEEESJ_SK_NS4_8TiledMMAINS4_8MMA_AtomIJNS4_4SM904GMMA26MMA_64x256x16_F32F16F16_SSILNSO_5MajorE0ELSQ_0ELNSO_7ScaleInE1ELSR_1EEEEEENS4_6LayoutINS5_IJSB_SB_SB_EEENS5_IJNSA_ILi0EEESW_SW_EEEEENS5_IJNS4_10UnderscoreESZ_SZ_EEEEENS4_23SM90_TMA_LOAD_MULTICASTENS4_14ComposedLayoutINS4_7SwizzleILi3ELi4ELi3EEENS4_18smem_ptr_flag_bitsILi16EEENSU_INS5_IJNSA_ILi8EEESG_EEENS5_IJSG_SB_EEEEEEEvNS4_8identityENS4_13SM90_TMA_LOADES1C_vS1D_EENS_8epilogue10collective6detail29Sm90TmaWarpSpecializedAdapterINS1H_15DefaultEpilogueISJ_SK_SK_NS1G_6thread17LinearCombinationISJ_Li1EffLNS1L_9ScaleType4KindE0ELNS_15FloatRoundStyleE2ESJ_EENS1_15EpilogueDefaultEEEEEvvEEEEvNT_6ParamsE,"aw",@nobits
	.sectionflags	@""
	.align	16
	.zero		1024


//--------------------- .nv.shared.reserved.0     --------------------------
	.section	.nv.shared.reserved.0,"aw",@nobits
	.weak		__nv_reservedSMEM_offset_0_alias
	.size		__nv_reservedSMEM_offset_0_alias, 0, 0
	.other		__nv_reservedSMEM_offset_0_alias,@"STO_CUDA_RESERVED_SHARED STV_DEFAULT"
__nv_reservedSMEM_offset_0_alias:
	.zero		0


//--------------------- .nv.global                --------------------------
	.section	.nv.global,"aw",@nobits
.nv.global:
	.type		_ZN39_INTERNAL_db81f782_4_k_cu_ba3c32ab_28584cute1_E,@object
	.size		_ZN39_INTERNAL_db81f782_4_k_cu_ba3c32ab_28584cute1_E,(_ZN39_INTERNAL_db81f782_4_k_cu_ba3c32ab_28584cuda3std3__45__cpo6cbeginE - _ZN39_INTERNAL_db81f782_4_k_cu_ba3c32ab_28584cute1_E)
_ZN39_INTERNAL_db81f782_4_k_cu_ba3c32ab_28584cute1_E:
	.zero		1
	.type		_ZN39_INTERNAL_db81f782_4_k_cu_ba3c32ab_28584cuda3std3__45__cpo6cbeginE,@object
	.size		_ZN39_INTERNAL_db81f782_4_k_cu_ba3c32ab_28584cuda3std3__45__cpo6cbeginE,(_ZN39_INTERNAL_db81f782_4_k_cu_ba3c32ab_28584cuda3std3__48in_placeE - _ZN39_INTERNAL_db81f782_4_k_cu_ba3c32ab_28584cuda3std3__45__cpo6cbeginE)
_ZN39_INTERNAL_db81f782_4_k_cu_ba3c32ab_28584cuda3std3__45__cpo6cbeginE:
	.zero		1
	.type		_ZN39_INTERNAL_db81f782_4_k_cu_ba3c32ab_28584cuda3std3__48in_placeE,@object
	.size		_ZN39_INTERNAL_db81f782_4_k_cu_ba3c32ab_28584cuda3std3__48in_placeE,(_ZN39_INTERNAL_db81f782_4_k_cu_ba3c32ab_28584cuda3std6ranges3__45__cpo9iter_moveE - _ZN39_INTERNAL_db81f782_4_k_cu_ba3c32ab_28584cuda3std3__48in_placeE)
_ZN39_INTERNAL_db81f782_4_k_cu_ba3c32ab_28584cuda3std3__48in_placeE:
	.zero		1
	.type		_ZN39_INTERNAL_db81f782_4_k_cu_ba3c32ab_28584cuda3std6ranges3__45__cpo9iter_moveE,@object
	.size		_ZN39_INTERNAL_db81f782_4_k_cu_ba3c32ab_28584cuda3std6ranges3__45__cpo9iter_moveE,(_ZN39_INTERNAL_db81f782_4_k_cu_ba3c32ab_28584cuda3std3__45__cpo5beginE - _ZN39_INTERNAL_db81f782_4_k_cu_ba3c32ab_28584cuda3std6ranges3__45__cpo9iter_moveE)
_ZN39_INTERNAL_db81f782_4_k_cu_ba3c32ab_28584cuda3std6ranges3__45__cpo9iter_moveE:
	.zero		1
	.type		_ZN39_INTERNAL_db81f782_4_k_cu_ba3c32ab_28584cuda3std3__45__cpo5beginE,@object
	.size		_ZN39_INTERNAL_db81f782_4_k_cu_ba3c32ab_28584cuda3std3__45__cpo5beginE,(_ZN39_INTERNAL_db81f782_4_k_cu_ba3c32ab_28584cuda3std3__441_GLOBAL__N__db81f782_4_k_cu_ba3c32ab_28586ignoreE - _ZN39_INTERNAL_db81f782_4_k_cu_ba3c32ab_28584cuda3std3__45__cpo5beginE)
_ZN39_INTERNAL_db81f782_4_k_cu_ba3c32ab_28584cuda3std3__45__cpo5beginE:
	.zero		1
	.type		_ZN39_INTERNAL_db81f782_4_k_cu_ba3c32ab_28584cuda3std3__441_GLOBAL__N__db81f782_4_k_cu_ba3c32ab_28586ignoreE,@object
	.size		_ZN39_INTERNAL_db81f782_4_k_cu_ba3c32ab_28584cuda3std3__441_GLOBAL__N__db81f782_4_k_cu_ba3c32ab_28586ignoreE,(_ZN39_INTERNAL_db81f782_4_k_cu_ba3c32ab_28584cute7productE - _ZN39_INTERNAL_db81f782_4_k_cu_ba3c32ab_28584cuda3std3__441_GLOBAL__N__db81f782_4_k_cu_ba3c32ab_28586ignoreE)
_ZN39_INTERNAL_db81f782_4_k_cu_ba3c32ab_28584cuda3std3__441_GLOBAL__N__db81f782_4_k_cu_ba3c32ab_28586ignoreE:
	.zero		1
	.type		_ZN39_INTERNAL_db81f782_4_k_cu_ba3c32ab_28584cute7productE,@object
	.size		_ZN39_INTERNAL_db81f782_4_k_cu_ba3c32ab_28584cute7productE,(_ZN39_INTERNAL_db81f782_4_k_cu_ba3c32ab_28584cuda3std3__45__cpo3endE - _ZN39_INTERNAL_db81f782_4_k_cu_ba3c32ab_28584cute7productE)
_ZN39_INTERNAL_db81f782_4_k_cu_ba3c32ab_28584cute7productE:
	.zero		1
	.type		_ZN39_INTERNAL_db81f782_4_k_cu_ba3c32ab_28584cuda3std3__45__cpo3endE,@object
	.size		_ZN39_INTERNAL_db81f782_4_k_cu_ba3c32ab_28584cuda3std3__45__cpo3endE,(_ZN39_INTERNAL_db81f782_4_k_cu_ba3c32ab_28584cuda3std3__419piecewise_constructE - _ZN39_INTERNAL_db81f782_4_k_cu_ba3c32ab_28584cuda3std3__45__cpo3endE)
_ZN39_INTERNAL_db81f782_4_k_cu_ba3c32ab_28584cuda3std3__45__cpo3endE:
	.zero		1
	.type		_ZN39_INTERNAL_db81f782_4_k_cu_ba3c32ab_28584cuda3std3__419piecewise_constructE,@object
	.size		_ZN39_INTERNAL_db81f782_4_k_cu_ba3c32ab_28584cuda3std3__419piecewise_constructE,(_ZN39_INTERNAL_db81f782_4_k_cu_ba3c32ab_28584cuda3std3__45__cpo4cendE - _ZN39_INTERNAL_db81f782_4_k_cu_ba3c32ab_28584cuda3std3__419piecewise_constructE)
_ZN39_INTERNAL_db81f782_4_k_cu_ba3c32ab_28584cuda3std3__419piecewise_constructE:
	.zero		1
	.type		_ZN39_INTERNAL_db81f782_4_k_cu_ba3c32ab_28584cuda3std3__45__cpo4cendE,@object
	.size		_ZN39_INTERNAL_db81f782_4_k_cu_ba3c32ab_28584cuda3std3__45__cpo4cendE,(_ZN39_INTERNAL_db81f782_4_k_cu_ba3c32ab_28584cuda3std6ranges3__45__cpo4swapE - _ZN39_INTERNAL_db81f782_4_k_cu_ba3c32ab_28584cuda3std3__45__cpo4cendE)
_ZN39_INTERNAL_db81f782_4_k_cu_ba3c32ab_28584cuda3std3__45__cpo4cendE:
	.zero		1
	.type		_ZN39_INTERNAL_db81f782_4_k_cu_ba3c32ab_28584cuda3std6ranges3__45__cpo4swapE,@object
	.size		_ZN39_INTERNAL_db81f782_4_k_cu_ba3c32ab_28584cuda3std6ranges3__45__cpo4swapE,(.L_8 - _ZN39_INTERNAL_db81f782_4_k_cu_ba3c32ab_28584cuda3std6ranges3__45__cpo4swapE)
_ZN39_INTERNAL_db81f782_4_k_cu_ba3c32ab_28584cuda3std6ranges3__45__cpo4swapE:
	.zero		1
.L_8:


//--------------------- .nv.constant0._ZN7cutlass13device_kernelINS_4gemm6kernel13GemmUniversalIN4cute5tupleIJiiiiEEENS1_10collective13CollectiveMmaINS1_34MainloopSm90TmaGmmaWarpSpecializedILi3ENS5_IJNS4_1CILi1EEENSA_ILi2EEESB_EEENS1_32KernelTmaWarpSpecializedPingpongEEENS5_IJNSA_ILi64EEENSA_ILi256EEESG_EEENS_6half_tENS5_IJlSB_lEEESJ_SK_NS4_8TiledMMAINS4_8MMA_AtomIJNS4_4SM904GMMA26MMA_64x256x16_F32F16F16_SSILNSO_5MajorE0ELSQ_0ELNSO_7ScaleInE1ELSR_1EEEEEENS4_6LayoutINS5_IJSB_SB_SB_EEENS5_IJNSA_ILi0EEESW_SW_EEEEENS5_IJNS4_10UnderscoreESZ_SZ_EEEEENS4_23SM90_TMA_LOAD_MULTICASTENS4_14ComposedLayoutINS4_7SwizzleILi3ELi4ELi3EEENS4_18smem_ptr_flag_bitsILi16EEENSU_INS5_IJNSA_ILi8EEESG_EEENS5_IJSG_SB_EEEEEEEvNS4_8identityENS4_13SM90_TMA_LOADES1C_vS1D_EENS_8epilogue10collective6detail29Sm90TmaWarpSpecializedAdapterINS1H_15DefaultEpilogueISJ_SK_SK_NS1G_6thread17LinearCombinationISJ_Li1EffLNS1L_9ScaleType4KindE0ELNS_15FloatRoundStyleE2ESJ_EENS1_15EpilogueDefaultEEEEEvvEEEEvNT_6ParamsE --------------------------
	.section	.nv.constant0._ZN7cutlass13device_kernelINS_4gemm6kernel13GemmUniversalIN4cute5tupleIJiiiiEEENS1_10collective13CollectiveMmaINS1_34MainloopSm90TmaGmmaWarpSpecializedILi3ENS5_IJNS4_1CILi1EEENSA_ILi2EEESB_EEENS1_32KernelTmaWarpSpecializedPingpongEEENS5_IJNSA_ILi64EEENSA_ILi256EEESG_EEENS_6half_tENS5_IJlSB_lEEESJ_SK_NS4_8TiledMMAINS4_8MMA_AtomIJNS4_4SM904GMMA26MMA_64x256x16_F32F16F16_SSILNSO_5MajorE0ELSQ_0ELNSO_7ScaleInE1ELSR_1EEEEEENS4_6LayoutINS5_IJSB_SB_SB_EEENS5_IJNSA_ILi0EEESW_SW_EEEEENS5_IJNS4_10UnderscoreESZ_SZ_EEEEENS4_23SM90_TMA_LOAD_MULTICASTENS4_14ComposedLayoutINS4_7SwizzleILi3ELi4ELi3EEENS4_18smem_ptr_flag_bitsILi16EEENSU_INS5_IJNSA_ILi8EEESG_EEENS5_IJSG_SB_EEEEEEEvNS4_8identityENS4_13SM90_TMA_LOADES1C_vS1D_EENS_8epilogue10collective6detail29Sm90TmaWarpSpecializedAdapterINS1H_15DefaultEpilogueISJ_SK_SK_NS1G_6thread17LinearCombinationISJ_Li1EffLNS1L_9ScaleType4KindE0ELNS_15FloatRoundStyleE2ESJ_EENS1_15EpilogueDefaultEEEEEvvEEEEvNT_6ParamsE,"a",@progbits
	.sectionflags	@""
	.align	4
.nv.constant0._ZN7cutlass13device_kernelINS_4gemm6kernel13GemmUniversalIN4cute5tupleIJiiiiEEENS1_10collective13CollectiveMmaINS1_34MainloopSm90TmaGmmaWarpSpecializedILi3ENS5_IJNS4_1CILi1EEENSA_ILi2EEESB_EEENS1_32KernelTmaWarpSpecializedPingpongEEENS5_IJNSA_ILi64EEENSA_ILi256EEESG_EEENS_6half_tENS5_IJlSB_lEEESJ_SK_NS4_8TiledMMAINS4_8MMA_AtomIJNS4_4SM904GMMA26MMA_64x256x16_F32F16F16_SSILNSO_5MajorE0ELSQ_0ELNSO_7ScaleInE1ELSR_1EEEEEENS4_6LayoutINS5_IJSB_SB_SB_EEENS5_IJNSA_ILi0EEESW_SW_EEEEENS5_IJNS4_10UnderscoreESZ_SZ_EEEEENS4_23SM90_TMA_LOAD_MULTICASTENS4_14ComposedLayoutINS4_7SwizzleILi3ELi4ELi3EEENS4_18smem_ptr_flag_bitsILi16EEENSU_INS5_IJNSA_ILi8EEESG_EEENS5_IJSG_SB_EEEEEEEvNS4_8identityENS4_13SM90_TMA_LOADES1C_vS1D_EENS_8epilogue10collective6detail29Sm90TmaWarpSpecializedAdapterINS1H_15DefaultEpilogueISJ_SK_SK_NS1G_6thread17LinearCombinationISJ_Li1EffLNS1L_9ScaleType4KindE0ELNS_15FloatRoundStyleE2ESJ_EENS1_15EpilogueDefaultEEEEEvvEEEEvNT_6ParamsE:
	.zero		1664


//--------------------- SYMBOLS --------------------------

	.type		.nv.reservedSmem.offset0,@object
	.size		.nv.reservedSmem.offset0,0x4
	.type		__assertfail,@function
